def gluon_wgmma(
    a_ptr,
    b_ptr,
    c_ptr,
    M,
    N,
    K,
    stride_am,
    stride_bk,
    stride_cm,
    BLOCK_M: gl.constexpr,
    BLOCK_N: gl.constexpr,
    BLOCK_K: gl.constexpr,
    DTYPE: gl.constexpr,
    A_LAYOUT: gl.constexpr,
    B_LAYOUT: gl.constexpr,
    C_LAYOUT: gl.constexpr,
    B_SHAPE: gl.constexpr,
    TRANS_B: gl.constexpr,
    NUM_BUFFERS: gl.constexpr,
    NUM_WARPS: gl.constexpr,
):
    a_desc = tma.make_tensor_descriptor(
        a_ptr, [M, K], [stride_am, 1], [BLOCK_M, BLOCK_K], A_LAYOUT
    )
    b_desc = tma.make_tensor_descriptor(
        b_ptr,
        [N, K] if TRANS_B else [K, N],
        [stride_bk, 1],
        B_SHAPE,
        B_LAYOUT,
    )
    c_desc = tma.make_tensor_descriptor(
        c_ptr, [M, N], [stride_cm, 1], [BLOCK_M, BLOCK_N], C_LAYOUT
    )

    a_bufs = gl.allocate_shared_memory(
        DTYPE, [NUM_BUFFERS, BLOCK_M, BLOCK_K], A_LAYOUT
    )
    b_bufs = gl.allocate_shared_memory(DTYPE, [NUM_BUFFERS] + B_SHAPE, B_LAYOUT)

    pid_m = gl.program_id(0)
    pid_n = gl.program_id(1)
    off_m = pid_m * BLOCK_M
    off_n = pid_n * BLOCK_N

    mma_layout: gl.constexpr = pick_wgmma_layout(DTYPE, BLOCK_M, BLOCK_N, NUM_WARPS)
    acc = warpgroup_mma_init(
        gl.zeros((BLOCK_M, BLOCK_N), dtype=gl.float32, layout=mma_layout)
    )

    bars = gl.allocate_shared_memory(
        gl.int64, [NUM_BUFFERS, 1], mbarrier.MBarrierLayout()
    )
    for i in gl.static_range(NUM_BUFFERS):
        mbarrier.init(bars.index(i), count=1)
    idx = 0
    phase = 0

    for k in range(0, K, BLOCK_K):
        a = a_bufs.index(idx)
        b = b_bufs.index(idx)
        bar = bars.index(idx)
        mbarrier.expect(bar, a_desc.block_type.nbytes + b_desc.block_type.nbytes)
        tma.async_copy_global_to_shared(a_desc, [off_m, k], bar, a)
        tma.async_copy_global_to_shared(
            b_desc, [off_n, k] if TRANS_B else [k, off_n], bar, b
        )
        mbarrier.wait(bar, phase=phase)

        if TRANS_B:
            b = b.permute((1, 0))
        acc = warpgroup_mma_wait(num_outstanding=0, deps=(acc,))
        acc = warpgroup_mma(a, b, acc, is_async=True)

        idx += 1
        if idx == NUM_BUFFERS:
            idx = 0
            phase ^= 1

    acc = warpgroup_mma_wait(num_outstanding=0, deps=(acc,))
    for i in gl.static_range(NUM_BUFFERS):
        mbarrier.invalidate(bars.index(i))

    c_smem = gl.allocate_shared_memory(DTYPE, [BLOCK_M, BLOCK_N], C_LAYOUT)
    c_smem.store(acc.to(DTYPE))
    fence_async_shared()
    tma.async_copy_shared_to_global(c_desc, [off_m, off_n], c_smem)
    tma.store_wait(pendings=0)

# config = {"BLOCK_K": 32, "BLOCK_M": 256, "BLOCK_N": 128, "arch": "sm_90", "dtype": "bf16", "num_buffers": 1, "num_warps": 8, "trans_b": 1}
# arch = sm_90


// ===== COMPILED SASS (sm_90a) =====

	.target	sm_90a

	.elftype	@"ET_EXEC"


//--------------------- .note.nv.tkinfo           --------------------------
	.section	.note.nv.tkinfo,"",@"SHT_NOTE"
	.sectionflags	@"SHF_NOTE_NV_TKINFO"
	.tkinfo
        /*0018*/ 	.word	0x00000002
        /*0030*/ 	.string	""
        /*0030*/ 	.string	"ptxas"
        /*0030*/ 	.string	"Cuda compilation tools, release 13.0, V13.0.88"
        /*0030*/ 	.string	"Build cuda_13.0.r13.0/compiler.36424714_0"
        /*0030*/ 	.string	"-v  -suppress-debug-info  -lineinfo  -arch sm_90a "



//--------------------- .note.nv.cuinfo           --------------------------
	.section	.note.nv.cuinfo,"",@"SHT_NOTE"
	.sectionflags	@"SHF_NOTE_NV_CUINFO"
        /*0018*/ 	.short	0x0002
        /*001a*/ 	.short	0x005a
        /*001c*/ 	.short	0x0082
	.zero		2


//--------------------- .nv.info                  --------------------------
	.section	.nv.info,"",@"SHT_CUDA_INFO"
	.align	4


	//----- nvinfo : EIATTR_REGCOUNT
	.align		4
        /*0000*/ 	.byte	0x04, 0x2f
        /*0002*/ 	.short	(.L_1 - .L_0)
	.align		4
.L_0:
        /*0004*/ 	.word	index@(gluon_wgmma)
        /*0008*/ 	.word	0x0000009a


	//----- nvinfo : EIATTR_FRAME_SIZE
	.align		4
.L_1:
        /*000c*/ 	.byte	0x04, 0x11
        /*000e*/ 	.short	(.L_3 - .L_2)
	.align		4
.L_2:
        /*0010*/ 	.word	index@(gluon_wgmma)
        /*0014*/ 	.word	0x00000000


	//----- nvinfo : EIATTR_MIN_STACK_SIZE
	.align		4
.L_3:
        /*0018*/ 	.byte	0x04, 0x12
        /*001a*/ 	.short	(.L_5 - .L_4)
	.align		4
.L_4:
        /*001c*/ 	.word	index@(gluon_wgmma)
        /*0020*/ 	.word	0x00000000
.L_5:


//--------------------- .nv.compat                --------------------------
	.section	.nv.compat,"",@"SHT_CUDA_COMPAT_INFO"
	.align	4
        /*0000*/ 	.byte	0x02, 0x09, 0x01, 0x00, 0x02, 0x02, 0x04, 0x00, 0x02, 0x05, 0x05, 0x00, 0x03, 0x07, 0x01, 0x01
        /*0010*/ 	.byte	0x02, 0x03, 0x03, 0x00, 0x02, 0x06, 0x01, 0x00, 0x04, 0x0b, 0x08, 0x00, 0x00, 0x00, 0x00, 0x00
        /*0020*/ 	.byte	0x00, 0x00, 0x00, 0x00


//--------------------- .nv.info.gluon_wgmma      --------------------------
	.section	.nv.info.gluon_wgmma,"",@"SHT_CUDA_INFO"
	.sectionflags	@""
	.align	4


	//----- nvinfo : EIATTR_CUDA_API_VERSION
	.align		4
        /*0000*/ 	.byte	0x04, 0x37
        /*0002*/ 	.short	(.L_7 - .L_6)
.L_6:
        /*0004*/ 	.word	0x00000082


	//----- nvinfo : EIATTR_KPARAM_INFO
	.align		4
.L_7:
        /*0008*/ 	.byte	0x04, 0x17
        /*000a*/ 	.short	(.L_9 - .L_8)
.L_8:
        /*000c*/ 	.word	0x00000000
        /*0010*/ 	.short	0x000a
        /*0012*/ 	.short	0x0048
        /*0014*/ 	.byte	0x00, 0xf4, 0x21, 0x00


	//----- nvinfo : EIATTR_KPARAM_INFO
	.align		4
.L_9:
        /*0018*/ 	.byte	0x04, 0x17
        /*001a*/ 	.short	(.L_11 - .L_10)
.L_10:
        /*001c*/ 	.word	0x00000000
        /*0020*/ 	.short	0x0009
        /*0022*/ 	.short	0x0040
        /*0024*/ 	.byte	0x00, 0xf4, 0x21, 0x00


	//----- nvinfo : EIATTR_KPARAM_INFO
	.align		4
.L_11:
        /*0028*/ 	.byte	0x04, 0x17
        /*002a*/ 	.short	(.L_13 - .L_12)
.L_12:
        /*002c*/ 	.word	0x00000000
        /*0030*/ 	.short	0x0008
        /*0032*/ 	.short	0x0038
        /*0034*/ 	.byte	0x00, 0xf0, 0x21, 0x00


	//----- nvinfo : EIATTR_KPARAM_INFO
	.align		4
.L_13:
        /*0038*/ 	.byte	0x04, 0x17
        /*003a*/ 	.short	(.L_15 - .L_14)
.L_14:
        /*003c*/ 	.word	0x00000000
        /*0040*/ 	.short	0x0007
        /*0042*/ 	.short	0x0030
        /*0044*/ 	.byte	0x00, 0xf0, 0x21, 0x00


	//----- nvinfo : EIATTR_KPARAM_INFO
	.align		4
.L_15:
        /*0048*/ 	.byte	0x04, 0x17
        /*004a*/ 	.short	(.L_17 - .L_16)
.L_16:
        /*004c*/ 	.word	0x00000000
        /*0050*/ 	.short	0x0006
        /*0052*/ 	.short	0x0028
        /*0054*/ 	.byte	0x00, 0xf0, 0x21, 0x00


	//----- nvinfo : EIATTR_KPARAM_INFO
	.align		4
.L_17:
        /*0058*/ 	.byte	0x04, 0x17
        /*005a*/ 	.short	(.L_19 - .L_18)
.L_18:
        /*005c*/ 	.word	0x00000000
        /*0060*/ 	.short	0x0005
        /*0062*/ 	.short	0x0020
        /*0064*/ 	.byte	0x00, 0xf0, 0x11, 0x00


	//----- nvinfo : EIATTR_KPARAM_INFO
	.align		4
.L_19:
        /*0068*/ 	.byte	0x04, 0x17
        /*006a*/ 	.short	(.L_21 - .L_20)
.L_20:
        /*006c*/ 	.word	0x00000000
        /*0070*/ 	.short	0x0004
        /*0072*/ 	.short	0x001c
        /*0074*/ 	.byte	0x00, 0xf0, 0x11, 0x00


	//----- nvinfo : EIATTR_KPARAM_INFO
	.align		4
.L_21:
        /*0078*/ 	.byte	0x04, 0x17
        /*007a*/ 	.short	(.L_23 - .L_22)
.L_22:
        /*007c*/ 	.word	0x00000000
        /*0080*/ 	.short	0x0003
        /*0082*/ 	.short	0x0018
        /*0084*/ 	.byte	0x00, 0xf0, 0x11, 0x00


	//----- nvinfo : EIATTR_KPARAM_INFO
	.align		4
.L_23:
        /*0088*/ 	.byte	0x04, 0x17
        /*008a*/ 	.short	(.L_25 - .L_24)
.L_24:
        /*008c*/ 	.word	0x00000000
        /*0090*/ 	.short	0x0002
        /*0092*/ 	.short	0x0010
        /*0094*/ 	.byte	0x00, 0xf4, 0x21, 0x00


	//----- nvinfo : EIATTR_KPARAM_INFO
	.align		4
.L_25:
        /*0098*/ 	.byte	0x04, 0x17
        /*009a*/ 	.short	(.L_27 - .L_26)
.L_26:
        /*009c*/ 	.word	0x00000000
        /*00a0*/ 	.short	0x0001
        /*00a2*/ 	.short	0x0008
        /*00a4*/ 	.byte	0x00, 0xf4, 0x21, 0x00


	//----- nvinfo : EIATTR_KPARAM_INFO
	.align		4
.L_27:
        /*00a8*/ 	.byte	0x04, 0x17
        /*00aa*/ 	.short	(.L_29 - .L_28)
.L_28:
        /*00ac*/ 	.word	0x00000000
        /*00b0*/ 	.short	0x0000
        /*00b2*/ 	.short	0x0000
        /*00b4*/ 	.byte	0x00, 0xf4, 0x21, 0x00


	//----- nvinfo : EIATTR_SPARSE_MMA_MASK
	.align		4
.L_29:
        /*00b8*/ 	.byte	0x03, 0x50
        /*00ba*/ 	.short	0x0000


	//----- nvinfo : EIATTR_MAXREG_COUNT
	.align		4
        /*00bc*/ 	.byte	0x03, 0x1b
        /*00be*/ 	.short	0x00ff


	//----- nvinfo : EIATTR_NUM_BARRIERS
	.align		4
        /*00c0*/ 	.byte	0x02, 0x4c
        /*00c2*/ 	.byte	0x01
	.zero		1


	//----- nvinfo : EIATTR_MERCURY_ISA_VERSION
	.align		4
        /*00c4*/ 	.byte	0x03, 0x5f
        /*00c6*/ 	.short	0x0101


	//----- nvinfo : EIATTR_INT_WARP_WIDE_INSTR_OFFSETS
	.align		4
        /*00c8*/ 	.byte	0x04, 0x31
        /*00ca*/ 	.short	(.L_31 - .L_30)


	//   ....[0]....
.L_30:
        /*00cc*/ 	.word	0x000012d0


	//   ....[1]....
        /*00d0*/ 	.word	0x00001320


	//   ....[2]....
        /*00d4*/ 	.word	0x00001ca0


	//   ....[3]....
        /*00d8*/ 	.word	0x00001cb0


	//   ....[4]....
        /*00dc*/ 	.word	0x00001cc0


	//   ....[5]....
        /*00e0*/ 	.word	0x00001cd0


	//   ....[6]....
        /*00e4*/ 	.word	0x00002680


	//   ....[7]....
        /*00e8*/ 	.word	0x00002690


	//----- nvinfo : EIATTR_COOP_GROUP_MASK_REGIDS
	.align		4
.L_31:
        /*00ec*/ 	.byte	0x04, 0x29
        /*00ee*/ 	.short	(.L_33 - .L_32)


	//   ....[0]....
.L_32:
        /*00f0*/ 	.word	0xffffffff


	//   ....[1]....
        /*00f4*/ 	.word	0xffffffff


	//   ....[2]....
        /*00f8*/ 	.word	0xffffffff


	//   ....[3]....
        /*00fc*/ 	.word	0xffffffff


	//----- nvinfo : EIATTR_COOP_GROUP_INSTR_OFFSETS
	.align		4
.L_33:
        /*0100*/ 	.byte	0x04, 0x28
        /*0102*/ 	.short	(.L_35 - .L_34)


	//   ....[0]....
.L_34:
        /*0104*/ 	.word	0x00000150


	//   ....[1]....
        /*0108*/ 	.word	0x00000700


	//   ....[2]....
        /*010c*/ 	.word	0x00000cf0


	//   ....[3]....
        /*0110*/ 	.word	0x00001e00


	//----- nvinfo : EIATTR_MBARRIER_INSTR_OFFSETS
	.align		4
.L_35:
        /*0114*/ 	.byte	0x04, 0x39
        /*0116*/ 	.short	(.L_37 - .L_36)


	//   ....[0]....
.L_36:
        /*0118*/ 	.word	0x00001340
        /*011c*/ 	.word	0x000000ff
        /*0120*/ 	.word	0x00006000
        /*0124*/ 	.short	0x0100
        /*0126*/ 	.byte	0x08
	.zero		1


	//   ....[1]....
        /*0128*/ 	.word	0x00001de0
        /*012c*/ 	.word	0x000000ff
        /*0130*/ 	.word	0x00006000
        /*0134*/ 	.short	0x010a
        /*0136*/ 	.byte	0x08
	.zero		1


	//   ....[2]....
        /*0138*/ 	.word	0x000020f0
        /*013c*/ 	.word	0x000000ff
        /*0140*/ 	.word	0x00006000
        /*0144*/ 	.short	0x0108
        /*0146*/ 	.byte	0x08
	.zero		1


	//   ....[3]....
        /*0148*/ 	.word	0x00002720
        /*014c*/ 	.word	0x000000ff
        /*0150*/ 	.word	0x00006000
        /*0154*/ 	.short	0x010a
        /*0156*/ 	.byte	0x08
	.zero		1


	//----- nvinfo : EIATTR_NUM_MBARRIERS
	.align		4
.L_37:
        /*0158*/ 	.byte	0x03, 0x38
        /*015a*/ 	.short	0x0001


	//----- nvinfo : EIATTR_EXIT_INSTR_OFFSETS
	.align		4
        /*015c*/ 	.byte	0x04, 0x1c
        /*015e*/ 	.short	(.L_39 - .L_38)


	//   ....[0]....
.L_38:
        /*0160*/ 	.word	0x00002710


	//----- nvinfo : EIATTR_REQNTID
	.align		4
.L_39:
        /*0164*/ 	.byte	0x04, 0x10
        /*0166*/ 	.short	(.L_41 - .L_40)
.L_40:
        /*0168*/ 	.word	0x00000100
        /*016c*/ 	.word	0x00000001
        /*0170*/ 	.word	0x00000001


	//----- nvinfo : EIATTR_CRS_STACK_SIZE
	.align		4
.L_41:
        /*0174*/ 	.byte	0x04, 0x1e
        /*0176*/ 	.short	(.L_43 - .L_42)
.L_42:
        /*0178*/ 	.word	0x00000000


	//----- nvinfo : EIATTR_CBANK_PARAM_SIZE
	.align		4
.L_43:
        /*017c*/ 	.byte	0x03, 0x19
        /*017e*/ 	.short	0x0050


	//----- nvinfo : EIATTR_PARAM_CBANK
	.align		4
        /*0180*/ 	.byte	0x04, 0x0a
        /*0182*/ 	.short	(.L_45 - .L_44)
	.align		4
.L_44:
        /*0184*/ 	.word	index@(.nv.constant0.gluon_wgmma)
        /*0188*/ 	.short	0x0210
        /*018a*/ 	.short	0x0050


	//----- nvinfo : EIATTR_SW_WAR
	.align		4
.L_45:
        /*018c*/ 	.byte	0x04, 0x36
        /*018e*/ 	.short	(.L_47 - .L_46)
.L_46:
        /*0190*/ 	.word	0x00000008
.L_47:


//--------------------- .nv.callgraph             --------------------------
	.section	.nv.callgraph,"",@"SHT_CUDA_CALLGRAPH"
	.align	4
	.sectionentsize	8
	.align		4
        /*0000*/ 	.word	0x00000000
	.align		4
        /*0004*/ 	.word	0xffffffff
	.align		4
        /*0008*/ 	.word	0x00000000
	.align		4
        /*000c*/ 	.word	0xfffffffe
	.align		4
        /*0010*/ 	.word	0x00000000
	.align		4
        /*0014*/ 	.word	0xfffffffd
	.align		4
        /*0018*/ 	.word	0x00000000
	.align		4
        /*001c*/ 	.word	0xfffffffc


//--------------------- .text.gluon_wgmma         --------------------------
	.section	.text.gluon_wgmma,"ax",@progbits
	.align	128
        .global         gluon_wgmma
        .type           gluon_wgmma,@function
        .size           gluon_wgmma,(.L_x_53 - gluon_wgmma)
        .other          gluon_wgmma,@"STO_CUDA_ENTRY STV_DEFAULT"
gluon_wgmma:
.text.gluon_wgmma:
[----:B------:R-:W-:Y:S01]  /*0000*/  LDC R1, c[0x0][0x28] ;  /* 0x00000a00ff017b82 */ /* 0x000fe20000000800 */
[----:B------:R-:W1:Y:S07]  /*0010*/  S2R R0, SR_TID.X ;  /* 0x0000000000007919 */ /* 0x000e6e0000002100 */
[----:B------:R-:W2:Y:S01]  /*0020*/  S2UR UR4, SR_CgaCtaId ;  /* 0x00000000000479c3 */ /* 0x000ea20000008800 */
[----:B------:R-:W-:Y:S01]  /*0030*/  UMOV UR8, 0x400 ;  /* 0x0000040000087882 */ /* 0x000fe20000000000 */
[----:B------:R-:W-:Y:S01]  /*0040*/  ULDC UR6, c[0x0][0xc] ;  /* 0x0000030000067ab9 */ /* 0x000fe20000000800 */
[----:B------:R-:W-:Y:S01]  /*0050*/  ULDC.64 UR20, c[0x0][0x250] ;  /* 0x0000940000147ab9 */ /* 0x000fe20000000a00 */
[----:B------:R-:W-:Y:S04]  /*0060*/  BSSY B0, `(.L_x_0) ;  /* 0x000001e000007945 */ /* 0x000fe80003800000 */
[----:B------:R-:W3:Y:S08]  /*0070*/  LDC R4, c[0x0][0x228] ;  /* 0x00008a00ff047b82 */ /* 0x000ef00000000800 */
[----:B------:R-:W4:Y:S08]  /*0080*/  LDC R14, c[0x0][0x230] ;  /* 0x00008c00ff0e7b82 */ /* 0x000f300000000800 */
[----:B------:R-:W-:Y:S01]  /*0090*/  S2UR UR9, SR_CTAID.Y ;  /* 0x00000000000979c3 */ /* 0x000fe20000002600 */
[----:B--2---:R-:W-:-:S03]  /*00a0*/  ULEA UR8, UR4, UR8, 0x18 ;  /* 0x0000000804087291 */ /* 0x004fc6000f8ec03f */
[----:B------:R-:W-:Y:S01]  /*00b0*/  ULDC UR4, c[0x0][0x10] ;  /* 0x0000040000047ab9 */ /* 0x000fe20000000800 */
[----:B-1----:R-:W-:-:S03]  /*00c0*/  LOP3.LUT R6, R0, 0xff, RZ, 0xc0, !PT ;  /* 0x000000ff00067812 */ /* 0x002fc600078ec0ff */
[----:B------:R-:W1:Y:S01]  /*00d0*/  S2UR UR5, SR_CTAID.Z ;  /* 0x00000000000579c3 */ /* 0x000e620000002700 */
[----:B---3--:R-:W-:Y:S01]  /*00e0*/  VIADD R4, R4, 0xffffffff ;  /* 0xffffffff04047836 */ /* 0x008fe20000000000 */
[C---:B------:R-:W-:Y:S02]  /*00f0*/  ISETP.GE.U32.AND P0, PT, R6.reuse, 0x20, PT ;  /* 0x000000200600780c */ /* 0x040fe40003f06070 */
[C---:B------:R-:W-:Y:S02]  /*0100*/  ISETP.NE.U32.AND P2, PT, R6.reuse, RZ, PT ;  /* 0x000000ff0600720c */ /* 0x040fe40003f45070 */
[----:B------:R-:W-:Y:S02]  /*0110*/  LEA R12, R6, UR8, 0x2 ;  /* 0x00000008060c7c11 */ /* 0x000fe4000f8e10ff */
[----:B------:R-:W2:Y:S01]  /*0120*/  S2UR UR7, SR_CTAID.X ;  /* 0x00000000000779c3 */ /* 0x000ea20000002500 */
[----:B----4-:R-:W-:-:S06]  /*0130*/  VIADD R9, R14, 0xffffffff ;  /* 0xffffffff0e097836 */ /* 0x010fcc0000000000 */
[----:B------:R3:W-:Y:S01]  /*0140*/  @!P0 STS [R12], RZ ;  /* 0x000000ff0c008388 */ /* 0x0007e20000000800 */
[----:B------:R-:W-:-:S03]  /*0150*/  NOP ;  /* 0x0000000000007918 */ /* 0x000fc60000000000 */
[----:B------:R3:W-:Y:S01]  /*0160*/  @!P2 STS [UR8+0x24], R4 ;  /* 0x00002404ff00a988 */ /* 0x0007e20008000808 */
[----:B-1----:R-:W-:-:S03]  /*0170*/  UIMAD UR4, UR5, UR4, UR9 ;  /* 0x00000004050472a4 */ /* 0x002fc6000f8e0209 */
[----:B------:R3:W-:Y:S01]  /*0180*/  @!P2 STS [UR8+0x20], R9 ;  /* 0x00002009ff00a988 */ /* 0x0007e20008000808 */
[----:B--2---:R-:W-:-:S04]  /*0190*/  UIMAD UR4, UR4, UR6, UR7 ;  /* 0x00000006040472a4 */ /* 0x004fc8000f8e0207 */
[----:B------:R-:W-:-:S04]  /*01a0*/  UIMAD UR4, UR4, 0x180, URZ ;  /* 0x00000180040478a4 */ /* 0x000fc8000f8e023f */
[----:B------:R-:W-:-:S04]  /*01b0*/  UIADD3 UR16, UP0, UR4, UR20, URZ ;  /* 0x0000001404107290 */ /* 0x000fc8000ff1e03f */
[----:B------:R-:W-:Y:S01]  /*01c0*/  ULEA.HI.X.SX32 UR17, UR4, UR21, 0x1, UP0 ;  /* 0x0000001504117291 */ /* 0x000fe200080f0e3f */
[----:B---3--:R-:W-:Y:S11]  /*01d0*/  @P2 BRA `(.L_x_1) ;  /* 0x0000000000182947 */ /* 0x008ff60003800000 */
[----:B------:R-:W1:Y:S01]  /*01e0*/  LDS R2, [UR8+0x8] ;  /* 0x00000808ff027984 */ /* 0x000e620008000800 */
[----:B------:R-:W2:Y:S01]  /*01f0*/  LDC.64 R10, c[0x0][0x210] ;  /* 0x00008400ff0a7b82 */ /* 0x000ea20000000a00 */
[----:B------:R-:W-:Y:S02]  /*0200*/  IMAD.MOV.U32 R3, RZ, RZ, 0x70 ;  /* 0x00000070ff037424 */ /* 0x000fe400078e00ff */
[----:B--2---:R2:W-:Y:S03]  /*0210*/  STS.64 [UR8], R10 ;  /* 0x0000000aff007988 */ /* 0x0045e60008000a08 */
[----:B-1----:R-:W-:-:S05]  /*0220*/  LOP3.LUT R2, R2, 0x10, R3, 0xd8, !PT ;  /* 0x0000001002027812 */ /* 0x002fca00078ed803 */
[----:B------:R2:W-:Y:S02]  /*0230*/  STS [UR8+0x8], R2 ;  /* 0x00000802ff007988 */ /* 0x0005e40008000808 */
.L_x_1:
[----:B------:R-:W-:Y:S05]  /*0240*/  BSYNC B0 ;  /* 0x0000000000007941 */ /* 0x000fea0003800000 */
.L_x_0:
[----:B------:R-:W-:Y:S04]  /*0250*/  BSSY B0, `(.L_x_2) ;  /* 0x000000a000007945 */ /* 0x000fe80003800000 */
[----:B------:R-:W-:Y:S05]  /*0260*/  @P2 BRA `(.L_x_3) ;  /* 0x0000000000202947 */ /* 0x000fea0003800000 */
[----:B--2---:R-:W1:Y:S01]  /*0270*/  LDS R2, [UR8+0x34] ;  /* 0x00003408ff027984 */ /* 0x004e620008000800 */
[----:B------:R-:W-:Y:S02]  /*0280*/  IMAD.MOV.U32 R3, RZ, RZ, 0x1f000000 ;  /* 0x1f000000ff037424 */ /* 0x000fe400078e00ff */
[----:B------:R-:W-:Y:S01]  /*0290*/  @!P2 IMAD.MOV.U32 R5, RZ, RZ, 0xff ;  /* 0x000000ffff05a424 */ /* 0x000fe200078e00ff */
[----:B------:R-:W2:Y:S02]  /*02a0*/  @!P2 LDS R8, [UR8+0x38] ;  /* 0x00003808ff08a984 */ /* 0x000ea40008000800 */
[----:B-1----:R-:W-:Y:S02]  /*02b0*/  LOP3.LUT R2, R2, 0xff000000, R3, 0xb8, !PT ;  /* 0xff00000002027812 */ /* 0x002fe400078eb803 */
[----:B--2---:R-:W-:-:S03]  /*02c0*/  @!P2 LOP3.LUT R3, R8, 0xff, R5, 0xb8, !PT ;  /* 0x000000ff0803a812 */ /* 0x004fc600078eb805 */
[----:B------:R1:W-:Y:S04]  /*02d0*/  STS [UR8+0x34], R2 ;  /* 0x00003402ff007988 */ /* 0x0003e80008000808 */
[----:B------:R1:W-:Y:S02]  /*02e0*/  @!P2 STS [UR8+0x38], R3 ;  /* 0x00003803ff00a988 */ /* 0x0003e40008000808 */
.L_x_3:
[----:B------:R-:W-:Y:S05]  /*02f0*/  BSYNC B0 ;  /* 0x0000000000007941 */ /* 0x000fea0003800000 */
.L_x_2:
[----:B------:R-:W-:Y:S04]  /*0300*/  BSSY B0, `(.L_x_4) ;  /* 0x000000e000007945 */ /* 0x000fe80003800000 */
[----:B------:R-:W-:Y:S05]  /*0310*/  @P2 BRA `(.L_x_5) ;  /* 0x0000000000302947 */ /* 0x000fea0003800000 */
[----:B-1----:R-:W1:Y:S01]  /*0320*/  LDS R3, [UR8+0x34] ;  /* 0x00003408ff037984 */ /* 0x002e620008000800 */
[----:B--2---:R-:W2:Y:S03]  /*0330*/  LDC.64 R10, c[0x0][0x238] ;  /* 0x00008e00ff0a7b82 */ /* 0x004ea60000000a00 */
[----:B------:R-:W3:Y:S01]  /*0340*/  LDS R2, [UR8+0x1c] ;  /* 0x00001c08ff027984 */ /* 0x000ee20008000800 */
[C---:B--2---:R-:W-:Y:S01]  /*0350*/  SHF.L.U64.HI R8, R10.reuse, 0x1, R11 ;  /* 0x000000010a087819 */ /* 0x044fe2000001020b */
[----:B------:R-:W-:-:S03]  /*0360*/  IMAD.SHL.U32 R5, R10, 0x2, RZ ;  /* 0x000000020a057824 */ /* 0x000fc600078e00ff */
[--C-:B------:R-:W-:Y:S02]  /*0370*/  SHF.R.U32.HI R7, RZ, 0x4, R8.reuse ;  /* 0x00000004ff077819 */ /* 0x100fe40000011608 */
[----:B------:R-:W-:-:S05]  /*0380*/  SHF.R.U64 R5, R5, 0x4, R8 ;  /* 0x0000000405057819 */ /* 0x000fca0000001208 */
[----:B------:R4:W-:Y:S01]  /*0390*/  STS [UR8+0xc], R5 ;  /* 0x00000c05ff007988 */ /* 0x0009e20008000808 */
[----:B-1----:R-:W-:Y:S02]  /*03a0*/  LOP3.LUT R3, R3, 0x7, RZ, 0xb8, !PT ;  /* 0x0000000703037812 */ /* 0x002fe400078eb8ff */
[----:B---3--:R-:W-:-:S03]  /*03b0*/  LOP3.LUT R2, R2, 0xf, R7, 0xb8, !PT ;  /* 0x0000000f02027812 */ /* 0x008fc600078eb807 */
[----:B------:R4:W-:Y:S04]  /*03c0*/  STS [UR8+0x34], R3 ;  /* 0x00003403ff007988 */ /* 0x0009e80008000808 */
[----:B------:R4:W-:Y:S02]  /*03d0*/  STS [UR8+0x1c], R2 ;  /* 0x00001c02ff007988 */ /* 0x0009e40008000808 */
.L_x_5:
[----:B------:R-:W-:Y:S05]  /*03e0*/  BSYNC B0 ;  /* 0x0000000000007941 */ /* 0x000fea0003800000 */
.L_x_4:
[----:B------:R-:W-:Y:S04]  /*03f0*/  BSSY B1, `(.L_x_6) ;  /* 0x000001b000017945 */ /* 0x000fe80003800000 */
[----:B------:R-:W-:Y:S01]  /*0400*/  BSSY B0, `(.L_x_7) ;  /* 0x0000016000007945 */ /* 0x000fe20003800000 */
[----:B------:R-:W-:-:S03]  /*0410*/  IMAD.MOV.U32 R13, RZ, RZ, RZ ;  /* 0x000000ffff0d7224 */ /* 0x000fc600078e00ff */
[----:B------:R-:W-:Y:S05]  /*0420*/  @P2 BRA `(.L_x_8) ;  /* 0x0000000000202947 */ /* 0x000fea0003800000 */
[----:B-12-4-:R-:W1:Y:S02]  /*0430*/  LDS R2, [UR8+0x34] ;  /* 0x00003408ff027984 */ /* 0x016e640008000800 */
[----:B-1----:R-:W-:-:S05]  /*0440*/  LOP3.LUT R2, R2, 0x38, RZ, 0xb8, !PT ;  /* 0x0000003802027812 */ /* 0x002fca00078eb8ff */
[----:B------:R1:W-:Y:S01]  /*0450*/  STS [UR8+0x34], R2 ;  /* 0x00003402ff007988 */ /* 0x0003e20008000808 */
[----:B------:R-:W-:Y:S05]  /*0460*/  @P2 BRA `(.L_x_9) ;  /* 0x0000000000202947 */ /* 0x000fea0003800000 */
[----:B-1----:R-:W1:Y:S01]  /*0470*/  LDS R2, [UR8+0x8] ;  /* 0x00000808ff027984 */ /* 0x002e620008000800 */
[----:B------:R-:W-:-:S05]  /*0480*/  IMAD.MOV.U32 R3, RZ, RZ, 0x780 ;  /* 0x00000780ff037424 */ /* 0x000fca00078e00ff */
[----:B-1----:R-:W-:-:S05]  /*0490*/  LOP3.LUT R2, R2, 0x500, R3, 0xd8, !PT ;  /* 0x0000050002027812 */ /* 0x002fca00078ed803 */
[----:B------:R3:W-:Y:S02]  /*04a0*/  STS [UR8+0x8], R2 ;  /* 0x00000802ff007988 */ /* 0x0007e40008000808 */
.L_x_8:
[----:B------:R-:W-:Y:S05]  /*04b0*/  @P2 BRA `(.L_x_10) ;  /* 0x0000000000282947 */ /* 0x000fea0003800000 */
[----:B-1234-:R-:W1:Y:S02]  /*04c0*/  LDS R2, [UR8+0x8] ;  /* 0x00000808ff027984 */ /* 0x01ee640008000800 */
[----:B-1----:R-:W-:-:S05]  /*04d0*/  LOP3.LUT R2, R2, 0x1800, RZ, 0xb8, !PT ;  /* 0x0000180002027812 */ /* 0x002fca00078eb8ff */
[----:B------:R2:W-:Y:S02]  /*04e0*/  STS [UR8+0x8], R2 ;  /* 0x00000802ff007988 */ /* 0x0005e40008000808 */
.L_x_9:
[----:B------:R-:W-:Y:S05]  /*04f0*/  @P2 BREAK B0 ;  /* 0x0000000000002942 */ /* 0x000fea0003800000 */
[----:B------:R-:W-:Y:S05]  /*0500*/  @P2 BRA `(.L_x_11) ;  /* 0x0000000000242947 */ /* 0x000fea0003800000 */
[----:B------:R-:W3:Y:S01]  /*0510*/  LDS R3, [UR8+0x8] ;  /* 0x00000808ff037984 */ /* 0x000ee20008000800 */
[----:B-12---:R-:W-:-:S05]  /*0520*/  IMAD.MOV.U32 R2, RZ, RZ, 0x6000 ;  /* 0x00006000ff027424 */ /* 0x006fca00078e00ff */
[----:B---3--:R-:W-:-:S04]  /*0530*/  LOP3.LUT R2, R3, 0x4000, R2, 0xd8, !PT ;  /* 0x0000400003027812 */ /* 0x008fc800078ed802 */
[----:B------:R-:W-:-:S05]  /*0540*/  LOP3.LUT R2, R2, 0x400000, RZ, 0xb8, !PT ;  /* 0x0040000002027812 */ /* 0x000fca00078eb8ff */
[----:B------:R5:W-:Y:S02]  /*0550*/  STS [UR8+0x8], R2 ;  /* 0x00000802ff007988 */ /* 0x000be40008000808 */
.L_x_10:
[----:B------:R-:W-:Y:S05]  /*0560*/  BSYNC B0 ;  /* 0x0000000000007941 */ /* 0x000fea0003800000 */
.L_x_7:
[----:B-12345:R-:W1:Y:S02]  /*0570*/  @!P2 LDS R2, [UR8+0x8] ;  /* 0x00000808ff02a984 */ /* 0x03ee640008000800 */
[----:B-1----:R-:W-:-:S05]  /*0580*/  @!P2 LOP3.LUT R2, R2, 0x8000, RZ, 0xb8, !PT ;  /* 0x000080000202a812 */ /* 0x002fca00078eb8ff */
[----:B------:R3:W-:Y:S02]  /*0590*/  @!P2 STS [UR8+0x8], R2 ;  /* 0x00000802ff00a988 */ /* 0x0007e40008000808 */
.L_x_11:
[----:B------:R-:W-:Y:S05]  /*05a0*/  BSYNC B1 ;  /* 0x0000000000017941 */ /* 0x000fea0003800000 */
.L_x_6:
[----:B------:R-:W-:Y:S05]  /*05b0*/  WARPSYNC.ALL ;  /* 0x0000000000007948 */ /* 0x000fea0003800000 */
[----:B------:R-:W-:Y:S05]  /*05c0*/  @P0 BRA `(.L_x_12) ;  /* 0x0000000000280947 */ /* 0x000fea0003800000 */
[----:B-123--:R-:W1:Y:S01]  /*05d0*/  S2R R2, SR_LANEID ;  /* 0x0000000000027919 */ /* 0x00ee620000000000 */
[----:B------:R-:W-:Y:S05]  /*05e0*/  WARPSYNC.ALL ;  /* 0x0000000000007948 */ /* 0x000fea0003800000 */
[----:B-1----:R-:W-:-:S05]  /*05f0*/  IMAD.SHL.U32 R5, R2, 0x4, RZ ;  /* 0x0000000402057824 */ /* 0x002fca00078e00ff */
[----:B------:R-:W1:Y:S01]  /*0600*/  LDS R7, [R5+UR8] ;  /* 0x0000000805077984 */ /* 0x000e620008000800 */
[----:B------:R-:W-:-:S05]  /*0610*/  IADD3 R2, P1, R5, UR16, RZ ;  /* 0x0000001005027c10 */ /* 0x000fca000ff3e0ff */
[----:B------:R-:W-:-:S05]  /*0620*/  IMAD.X R3, RZ, RZ, UR17, P1 ;  /* 0x00000011ff037e24 */ /* 0x000fca00088e06ff */
[----:B-1----:R4:W5:Y:S01]  /*0630*/  ATOMG.E.EXCH.STRONG.GPU PT, RZ, [R2], R7 ;  /* 0x0000000702ff73a8 */ /* 0x00296200041ee100 */
[----:B------:R-:W-:-:S04]  /*0640*/  DEPBAR {5,4,3,2,1,0} ;  /* 0x0000003f0000791a */ /* 0x000fc80000000000 */
[----:B------:R4:W-:Y:S01]  /*0650*/  UTMACCTL.IV [UR16] ;  /* 0x00000000100079b9 */ /* 0x0009e20008000000 */
[----:B------:R-:W-:Y:S01]  /*0660*/  NOP ;  /* 0x0000000000007918 */ /* 0x000fe20000000000 */
.L_x_12:
[----:B------:R-:W-:Y:S05]  /*0670*/  @P0 BRA `(.L_x_13) ;  /* 0x00000000000c0947 */ /* 0x000fea0003800000 */
[----:B------:R0:W-:Y:S01]  /*0680*/  UTMACMDFLUSH ;  /* 0x00000000000079b7 */ /* 0x0001e20000000000 */
[----:B------:R-:W-:Y:S05]  /*0690*/  @P0 BRA `(.L_x_13) ;  /* 0x0000000000040947 */ /* 0x000fea0003800000 */
[----:B------:R-:W-:-:S04]  /*06a0*/  DEPBAR.LE SB0, 0x0 ;  /* 0x000080000000791a */ /* 0x000fc80000000000 */
.L_x_13:
[----:B------:R-:W-:Y:S05]  /*06b0*/  WARPSYNC.ALL ;  /* 0x0000000000007948 */ /* 0x000fea0003800000 */
[----:B-----5:R-:W-:Y:S06]  /*06c0*/  BAR.SYNC.DEFER_BLOCKING 0x0 ;  /* 0x0000000000007b1d */ /* 0x020fec0000010000 */
[----:B------:R-:W-:Y:S02]  /*06d0*/  BSSY B1, `(.L_x_14) ;  /* 0x000000b000017945 */ /* 0x000fe40003800000 */
[----:B------:R-:W-:Y:S06]  /*06e0*/  BAR.SYNC.DEFER_BLOCKING 0x0 ;  /* 0x0000000000007b1d */ /* 0x000fec0000010000 */
[----:B------:R5:W-:Y:S01]  /*06f0*/  @!P0 STS [R12], RZ ;  /* 0x000000ff0c008388 */ /* 0x000be20000000800 */
[----:B------:R-:W-:Y:S01]  /*0700*/  NOP ;  /* 0x0000000000007918 */ /* 0x000fe20000000000 */
[----:B------:R-:W-:Y:S05]  /*0710*/  @P2 BRA `(.L_x_15) ;  /* 0x0000000000182947 */ /* 0x000fea0003800000 */
[----:B-1234-:R-:W1:Y:S01]  /*0720*/  LDS R2, [UR8+0x8] ;  /* 0x00000808ff027984 */ /* 0x01ee620008000800 */
[----:B------:R-:W2:Y:S01]  /*0730*/  LDC.64 R10, c[0x0][0x218] ;  /* 0x00008600ff0a7b82 */ /* 0x000ea20000000a00 */
[----:B------:R-:W-:Y:S02]  /*0740*/  IMAD.MOV.U32 R3, RZ, RZ, 0x70 ;  /* 0x00000070ff037424 */ /* 0x000fe400078e00ff */
[----:B--2---:R2:W-:Y:S03]  /*0750*/  STS.64 [UR8], R10 ;  /* 0x0000000aff007988 */ /* 0x0045e60008000a08 */
[----:B-1----:R-:W-:-:S05]  /*0760*/  LOP3.LUT R2, R2, 0x10, R3, 0xd8, !PT ;  /* 0x0000001002027812 */ /* 0x002fca00078ed803 */
[----:B------:R2:W-:Y:S02]  /*0770*/  STS [UR8+0x8], R2 ;  /* 0x00000802ff007988 */ /* 0x0005e40008000808 */
.L_x_15:
[----:B----4-:R-:W-:Y:S05]  /*0780*/  BSYNC B1 ;  /* 0x0000000000017941 */ /* 0x010fea0003800000 */
.L_x_14:
[----:B------:R-:W-:Y:S04]  /*0790*/  BSSY B2, `(.L_x_16) ;  /* 0x000000f000027945 */ /* 0x000fe80003800000 */
[----:B------:R-:W-:Y:S04]  /*07a0*/  BSSY B1, `(.L_x_17) ;  /* 0x000000c000017945 */ /* 0x000fe80003800000 */
[----:B------:R-:W-:Y:S05]  /*07b0*/  @P2 BRA `(.L_x_18) ;  /* 0x0000000000282947 */ /* 0x000fea0003800000 */
[----:B-123--:R-:W1:Y:S01]  /*07c0*/  LDS R2, [UR8+0x34] ;  /* 0x00003408ff027984 */ /* 0x00ee620008000800 */
[----:B------:R-:W-:Y:S01]  /*07d0*/  IMAD.MOV.U32 R3, RZ, RZ, 0x1f000000 ;  /* 0x1f000000ff037424 */ /* 0x000fe200078e00ff */
[----:B------:R-:W-:Y:S05]  /*07e0*/  @P2 BREAK B1 ;  /* 0x0000000000012942 */ /* 0x000fea0003800000 */
[----:B-1----:R-:W-:-:S05]  /*07f0*/  LOP3.LUT R2, R2, 0xff000000, R3, 0xb8, !PT ;  /* 0xff00000002027812 */ /* 0x002fca00078eb803 */
[----:B------:R1:W-:Y:S01]  /*0800*/  STS [UR8+0x34], R2 ;  /* 0x00003402ff007988 */ /* 0x0003e20008000808 */
[----:B------:R-:W-:Y:S05]  /*0810*/  @P2 BRA `(.L_x_19) ;  /* 0x0000000000182947 */ /* 0x000fea0003800000 */
[----:B------:R-:W2:Y:S01]  /*0820*/  LDS R3, [UR8+0x38] ;  /* 0x00003808ff037984 */ /* 0x000ea20008000800 */
[----:B-1----:R-:W-:-:S05]  /*0830*/  IMAD.MOV.U32 R2, RZ, RZ, 0x7f ;  /* 0x0000007fff027424 */ /* 0x002fca00078e00ff */
[----:B--2---:R-:W-:-:S05]  /*0840*/  LOP3.LUT R2, R3, 0xff, R2, 0xb8, !PT ;  /* 0x000000ff03027812 */ /* 0x004fca00078eb802 */
[----:B------:R4:W-:Y:S02]  /*0850*/  STS [UR8+0x38], R2 ;  /* 0x00003802ff007988 */ /* 0x0009e40008000808 */
.L_x_18:
[----:B------:R-:W-:Y:S05]  /*0860*/  BSYNC B1 ;  /* 0x0000000000017941 */ /* 0x000fea0003800000 */
.L_x_17:
[----:B------:R1:W-:Y:S02]  /*0870*/  @!P2 STS [UR8+0x20], R9 ;  /* 0x00002009ff00a988 */ /* 0x0003e40008000808 */
.L_x_19:
[----:B------:R-:W-:Y:S05]  /*0880*/  BSYNC B2 ;  /* 0x0000000000027941 */ /* 0x000fea0003800000 */
.L_x_16:
[----:B------:R-:W-:Y:S05]  /*0890*/  WARPSYNC.ALL ;  /* 0x0000000000007948 */ /* 0x000fea0003800000 */
[----:B------:R-:W2:Y:S01]  /*08a0*/  LDC R5, c[0x0][0x22c] ;  /* 0x00008b00ff057b82 */ /* 0x000ea20000000800 */
[----:B------:R-:W-:Y:S01]  /*08b0*/  BSSY B2, `(.L_x_20) ;  /* 0x0000010000027945 */ /* 0x000fe20003800000 */
[----:B--2---:R-:W-:-:S05]  /*08c0*/  VIADD R5, R5, 0xffffffff ;  /* 0xffffffff05057836 */ /* 0x004fca0000000000 */
[----:B------:R2:W-:Y:S01]  /*08d0*/  @!P2 STS [UR8+0x24], R5 ;  /* 0x00002405ff00a988 */ /* 0x0005e20008000808 */
[----:B------:R-:W-:Y:S05]  /*08e0*/  @P2 BRA `(.L_x_21) ;  /* 0x0000000000302947 */ /* 0x000fea0003800000 */
[----:B------:R-:W2:Y:S01]  /*08f0*/  LDS R3, [UR8+0x34] ;  /* 0x00003408ff037984 */ /* 0x000ea20008000800 */
[----:B------:R-:W2:Y:S03]  /*0900*/  LDC.64 R10, c[0x0][0x240] ;  /* 0x00009000ff0a7b82 */ /* 0x000ea60000000a00 */
[----:B-1-34-:R-:W1:Y:S01]  /*0910*/  LDS R2, [UR8+0x1c] ;  /* 0x00001c08ff027984 */ /* 0x01ae620008000800 */
[C---:B--2---:R-:W-:Y:S01]  /*0920*/  SHF.L.U64.HI R8, R10.reuse, 0x1, R11 ;  /* 0x000000010a087819 */ /* 0x044fe2000001020b */
[----:B------:R-:W-:-:S03]  /*0930*/  IMAD.SHL.U32 R7, R10, 0x2, RZ ;  /* 0x000000020a077824 */ /* 0x000fc600078e00ff */
[--C-:B------:R-:W-:Y:S02]  /*0940*/  SHF.R.U32.HI R9, RZ, 0x4, R8.reuse ;  /* 0x00000004ff097819 */ /* 0x100fe40000011608 */
[----:B------:R-:W-:-:S05]  /*0950*/  SHF.R.U64 R7, R7, 0x4, R8 ;  /* 0x0000000407077819 */ /* 0x000fca0000001208 */
[----:B------:R2:W-:Y:S01]  /*0960*/  STS [UR8+0xc], R7 ;  /* 0x00000c07ff007988 */ /* 0x0005e20008000808 */
[----:B------:R-:W-:Y:S02]  /*0970*/  LOP3.LUT R3, R3, 0x7, RZ, 0xb8, !PT ;  /* 0x0000000703037812 */ /* 0x000fe400078eb8ff */
[----:B-1----:R-:W-:-:S03]  /*0980*/  LOP3.LUT R2, R2, 0xf, R9, 0xb8, !PT ;  /* 0x0000000f02027812 */ /* 0x002fc600078eb809 */
[----:B------:R2:W-:Y:S04]  /*0990*/  STS [UR8+0x34], R3 ;  /* 0x00003403ff007988 */ /* 0x0005e80008000808 */
[----:B------:R2:W-:Y:S02]  /*09a0*/  STS [UR8+0x1c], R2 ;  /* 0x00001c02ff007988 */ /* 0x0005e40008000808 */
.L_x_21:
[----:B------:R-:W-:Y:S05]  /*09b0*/  BSYNC B2 ;  /* 0x0000000000027941 */ /* 0x000fea0003800000 */
.L_x_20:
[----:B------:R-:W-:Y:S04]  /*09c0*/  BSSY B3, `(.L_x_22) ;  /* 0x000001a000037945 */ /* 0x000fe80003800000 */
[----:B------:R-:W-:Y:S04]  /*09d0*/  BSSY B2, `(.L_x_23) ;  /* 0x0000015000027945 */ /* 0x000fe80003800000 */
[----:B------:R-:W-:Y:S05]  /*09e0*/  @P2 BRA `(.L_x_24) ;  /* 0x0000000000202947 */ /* 0x000fea0003800000 */
[----:B-1234-:R-:W1:Y:S02]  /*09f0*/  LDS R2, [UR8+0x34] ;  /* 0x00003408ff027984 */ /* 0x01ee640008000800 */
[----:B-1----:R-:W-:-:S05]  /*0a00*/  LOP3.LUT R2, R2, 0x38, RZ, 0xb8, !PT ;  /* 0x0000003802027812 */ /* 0x002fca00078eb8ff */
[----:B------:R1:W-:Y:S01]  /*0a10*/  STS [UR8+0x34], R2 ;  /* 0x00003402ff007988 */ /* 0x0003e20008000808 */
[----:B------:R-:W-:Y:S05]  /*0a20*/  @P2 BRA `(.L_x_25) ;  /* 0x0000000000202947 */ /* 0x000fea0003800000 */
[----:B-1----:R-:W1:Y:S01]  /*0a30*/  LDS R2, [UR8+0x8] ;  /* 0x00000808ff027984 */ /* 0x002e620008000800 */
[----:B------:R-:W-:-:S05]  /*0a40*/  IMAD.MOV.U32 R3, RZ, RZ, 0x780 ;  /* 0x00000780ff037424 */ /* 0x000fca00078e00ff */
[----:B-1----:R-:W-:-:S05]  /*0a50*/  LOP3.LUT R2, R2, 0x500, R3, 0xd8, !PT ;  /* 0x0000050002027812 */ /* 0x002fca00078ed803 */
[----:B------:R1:W-:Y:S02]  /*0a60*/  STS [UR8+0x8], R2 ;  /* 0x00000802ff007988 */ /* 0x0003e40008000808 */
.L_x_24:
[----:B------:R-:W-:Y:S05]  /*0a70*/  @P2 BRA `(.L_x_26) ;  /* 0x0000000000282947 */ /* 0x000fea0003800000 */
[----:B-1234-:R-:W1:Y:S02]  /*0a80*/  LDS R2, [UR8+0x8] ;  /* 0x00000808ff027984 */ /* 0x01ee640008000800 */
[----:B-1----:R-:W-:-:S05]  /*0a90*/  LOP3.LUT R2, R2, 0x1800, RZ, 0xb8, !PT ;  /* 0x0000180002027812 */ /* 0x002fca00078eb8ff */
[----:B------:R2:W-:Y:S02]  /*0aa0*/  STS [UR8+0x8], R2 ;  /* 0x00000802ff007988 */ /* 0x0005e40008000808 */
.L_x_25:
[----:B------:R-:W-:Y:S05]  /*0ab0*/  @P2 BREAK B2 ;  /* 0x0000000000022942 */ /* 0x000fea0003800000 */
[----:B------:R-:W-:Y:S05]  /*0ac0*/  @P2 BRA `(.L_x_27) ;  /* 0x0000000000242947 */ /* 0x000fea0003800000 */
[----:B-12---:R-:W1:Y:S01]  /*0ad0*/  LDS R2, [UR8+0x8] ;  /* 0x00000808ff027984 */ /* 0x006e620008000800 */
[----:B------:R-:W-:-:S05]  /*0ae0*/  IMAD.MOV.U32 R3, RZ, RZ, 0x6000 ;  /* 0x00006000ff037424 */ /* 0x000fca00078e00ff */
[----:B-1----:R-:W-:-:S04]  /*0af0*/  LOP3.LUT R2, R2, 0x4000, R3, 0xd8, !PT ;  /* 0x0000400002027812 */ /* 0x002fc800078ed803 */
[----:B------:R-:W-:-:S05]  /*0b00*/  LOP3.LUT R2, R2, 0x400000, RZ, 0xb8, !PT ;  /* 0x0040000002027812 */ /* 0x000fca00078eb8ff */
[----:B------:R1:W-:Y:S02]  /*0b10*/  STS [UR8+0x8], R2 ;  /* 0x00000802ff007988 */ /* 0x0003e40008000808 */
.L_x_26:
[----:B------:R-:W-:Y:S05]  /*0b20*/  BSYNC B2 ;  /* 0x0000000000027941 */ /* 0x000fea0003800000 */
.L_x_23:
[----:B-1234-:R-:W1:Y:S02]  /*0b30*/  @!P2 LDS R2, [UR8+0x8] ;  /* 0x00000808ff02a984 */ /* 0x01ee640008000800 */
[----:B-1----:R-:W-:-:S05]  /*0b40*/  @!P2 LOP3.LUT R2, R2, 0x8000, RZ, 0xb8, !PT ;  /* 0x000080000202a812 */ /* 0x002fca00078eb8ff */
[----:B------:R3:W-:Y:S02]  /*0b50*/  @!P2 STS [UR8+0x8], R2 ;  /* 0x00000802ff00a988 */ /* 0x0007e40008000808 */
.L_x_27:
[----:B------:R-:W-:Y:S05]  /*0b60*/  BSYNC B3 ;  /* 0x0000000000037941 */ /* 0x000fea0003800000 */
.L_x_22:
[----:B------:R-:W-:Y:S05]  /*0b70*/  WARPSYNC.ALL ;  /* 0x0000000000007948 */ /* 0x000fea0003800000 */
[----:B------:R-:W-:-:S04]  /*0b80*/  UIADD3 UR19, UR4, 0x80, URZ ;  /* 0x0000008004137890 */ /* 0x000fc8000fffe03f */
[----:B------:R-:W-:-:S04]  /*0b90*/  UIADD3 UR18, UP0, UR19, UR20, URZ ;  /* 0x0000001413127290 */ /* 0x000fc8000ff1e03f */
[----:B------:R-:W-:Y:S01]  /*0ba0*/  ULEA.HI.X.SX32 UR19, UR19, UR21, 0x1, UP0 ;  /* 0x0000001513137291 */ /* 0x000fe200080f0e3f */
[----:B------:R-:W-:Y:S11]  /*0bb0*/  @P0 BRA `(.L_x_28) ;  /* 0x0000000000280947 */ /* 0x000ff60003800000 */
[----:B-123--:R-:W1:Y:S01]  /*0bc0*/  S2R R2, SR_LANEID ;  /* 0x0000000000027919 */ /* 0x00ee620000000000 */
[----:B------:R-:W-:Y:S05]  /*0bd0*/  WARPSYNC.ALL ;  /* 0x0000000000007948 */ /* 0x000fea0003800000 */
[----:B-1----:R-:W-:-:S05]  /*0be0*/  IMAD.SHL.U32 R8, R2, 0x4, RZ ;  /* 0x0000000402087824 */ /* 0x002fca00078e00ff */
[----:B------:R-:W1:Y:S01]  /*0bf0*/  LDS R7, [R8+UR8] ;  /* 0x0000000808077984 */ /* 0x000e620008000800 */
[----:B------:R-:W-:-:S05]  /*0c00*/  IADD3 R2, P1, R8, UR18, RZ ;  /* 0x0000001208027c10 */ /* 0x000fca000ff3e0ff */
[----:B------:R-:W-:-:S05]  /*0c10*/  IMAD.X R3, RZ, RZ, UR19, P1 ;  /* 0x00000013ff037e24 */ /* 0x000fca00088e06ff */
[----:B-1----:R4:W2:Y:S01]  /*0c20*/  ATOMG.E.EXCH.STRONG.GPU PT, RZ, [R2], R7 ;  /* 0x0000000702ff73a8 */ /* 0x0028a200041ee100 */
[----:B------:R-:W-:-:S04]  /*0c30*/  DEPBAR {5,4,3,2,1,0} ;  /* 0x0000003f0000791a */ /* 0x000fc80000000000 */
[----:B------:R4:W-:Y:S01]  /*0c40*/  UTMACCTL.IV [UR18] ;  /* 0x00000000120079b9 */ /* 0x0009e20008000000 */
[----:B------:R-:W-:Y:S01]  /*0c50*/  NOP ;  /* 0x0000000000007918 */ /* 0x000fe20000000000 */
.L_x_28:
[----:B------:R-:W-:Y:S05]  /*0c60*/  @P0 BRA `(.L_x_29) ;  /* 0x00000000000c0947 */ /* 0x000fea0003800000 */
[----:B------:R0:W-:Y:S01]  /*0c70*/  UTMACMDFLUSH ;  /* 0x00000000000079b7 */ /* 0x0001e20000000000 */
[----:B------:R-:W-:Y:S05]  /*0c80*/  @P0 BRA `(.L_x_29) ;  /* 0x0000000000040947 */ /* 0x000fea0003800000 */
[----:B------:R-:W-:-:S04]  /*0c90*/  DEPBAR.LE SB0, 0x0 ;  /* 0x000080000000791a */ /* 0x000fc80000000000 */
.L_x_29:
[----:B------:R-:W-:Y:S05]  /*0ca0*/  WARPSYNC.ALL ;  /* 0x0000000000007948 */ /* 0x000fea0003800000 */
[----:B--2---:R-:W-:Y:S06]  /*0cb0*/  BAR.SYNC.DEFER_BLOCKING 0x0 ;  /* 0x0000000000007b1d */ /* 0x004fec0000010000 */
[----:B------:R-:W-:Y:S02]  /*0cc0*/  BSSY B3, `(.L_x_30) ;  /* 0x000000b000037945 */ /* 0x000fe40003800000 */
[----:B------:R-:W-:Y:S06]  /*0cd0*/  BAR.SYNC.DEFER_BLOCKING 0x0 ;  /* 0x0000000000007b1d */ /* 0x000fec0000010000 */
[----:B------:R2:W-:Y:S01]  /*0ce0*/  @!P0 STS [R12], RZ ;  /* 0x000000ff0c008388 */ /* 0x0005e20000000800 */
[----:B------:R-:W-:Y:S01]  /*0cf0*/  NOP ;  /* 0x0000000000007918 */ /* 0x000fe20000000000 */
[----:B------:R-:W-:Y:S05]  /*0d00*/  @P2 BRA `(.L_x_31) ;  /* 0x0000000000182947 */ /* 0x000fea0003800000 */
[----:B-1-34-:R-:W1:Y:S01]  /*0d10*/  LDS R2, [UR8+0x8] ;  /* 0x00000808ff027984 */ /* 0x01ae620008000800 */
[----:B------:R-:W3:Y:S01]  /*0d20*/  LDC.64 R8, c[0x0][0x220] ;  /* 0x00008800ff087b82 */ /* 0x000ee20000000a00 */
[----:B------:R-:W-:Y:S02]  /*0d30*/  IMAD.MOV.U32 R3, RZ, RZ, 0x70 ;  /* 0x00000070ff037424 */ /* 0x000fe400078e00ff */
[----:B---3--:R3:W-:Y:S03]  /*0d40*/  STS.64 [UR8], R8 ;  /* 0x00000008ff007988 */ /* 0x0087e60008000a08 */
[----:B-1----:R-:W-:-:S05]  /*0d50*/  LOP3.LUT R2, R2, 0x10, R3, 0xd8, !PT ;  /* 0x0000001002027812 */ /* 0x002fca00078ed803 */
[----:B------:R3:W-:Y:S02]  /*0d60*/  STS [UR8+0x8], R2 ;  /* 0x00000802ff007988 */ /* 0x0007e40008000808 */
.L_x_31:
[----:B----4-:R-:W-:Y:S05]  /*0d70*/  BSYNC B3 ;  /* 0x0000000000037941 */ /* 0x010fea0003800000 */
.L_x_30:
[----:B------:R-:W-:Y:S04]  /*0d80*/  BSSY B4, `(.L_x_32) ;  /* 0x0000011000047945 */ /* 0x000fe80003800000 */
[----:B------:R-:W-:Y:S04]  /*0d90*/  BSSY B3, `(.L_x_33) ;  /* 0x000000e000037945 */ /* 0x000fe80003800000 */
[----:B------:R-:W-:Y:S05]  /*0da0*/  @P2 BRA `(.L_x_34) ;  /* 0x0000000000242947 */ /* 0x000fea0003800000 */
[----:B-1-3--:R-:W1:Y:S01]  /*0db0*/  LDS R2, [UR8+0x34] ;  /* 0x00003408ff027984 */ /* 0x00ae620008000800 */
[----:B------:R-:W-:-:S05]  /*0dc0*/  IMAD.MOV.U32 R3, RZ, RZ, 0x3f000000 ;  /* 0x3f000000ff037424 */ /* 0x000fca00078e00ff */
[----:B-1----:R-:W-:-:S05]  /*0dd0*/  LOP3.LUT R2, R2, 0xff000000, R3, 0xb8, !PT ;  /* 0xff00000002027812 */ /* 0x002fca00078eb803 */
[----:B------:R1:W-:Y:S01]  /*0de0*/  STS [UR8+0x34], R2 ;  /* 0x00003402ff007988 */ /* 0x0003e20008000808 */
[----:B------:R-:W-:Y:S05]  /*0df0*/  @P2 BRA `(.L_x_35) ;  /* 0x00000000001c2947 */ /* 0x000fea0003800000 */
[----:B-1----:R-:W1:Y:S01]  /*0e00*/  LDS R2, [UR8+0x38] ;  /* 0x00003808ff027984 */ /* 0x002e620008000800 */
[----:B------:R-:W-:-:S05]  /*0e10*/  IMAD.MOV.U32 R3, RZ, RZ, 0xff ;  /* 0x000000ffff037424 */ /* 0x000fca00078e00ff */
[----:B-1----:R-:W-:-:S05]  /*0e20*/  LOP3.LUT R2, R2, 0xff, R3, 0xb8, !PT ;  /* 0x000000ff02027812 */ /* 0x002fca00078eb803 */
[----:B------:R4:W-:Y:S02]  /*0e30*/  STS [UR8+0x38], R2 ;  /* 0x00003802ff007988 */ /* 0x0009e40008000808 */
.L_x_34:
[----:B------:R-:W-:Y:S05]  /*0e40*/  @P2 BREAK B3 ;  /* 0x0000000000032942 */ /* 0x000fea0003800000 */
[----:B------:R-:W-:Y:S05]  /*0e50*/  @P2 BRA `(.L_x_36) ;  /* 0x00000000000c2947 */ /* 0x000fea0003800000 */
[----:B------:R1:W-:Y:S02]  /*0e60*/  STS [UR8+0x20], R5 ;  /* 0x00002005ff007988 */ /* 0x0003e40008000808 */
.L_x_35:
[----:B------:R-:W-:Y:S05]  /*0e70*/  BSYNC B3 ;  /* 0x0000000000037941 */ /* 0x000fea0003800000 */
.L_x_33:
[----:B------:R1:W-:Y:S02]  /*0e80*/  @!P2 STS [UR8+0x24], R4 ;  /* 0x00002404ff00a988 */ /* 0x0003e40008000808 */
.L_x_36:
[----:B------:R-:W-:Y:S05]  /*0e90*/  BSYNC B4 ;  /* 0x0000000000047941 */ /* 0x000fea0003800000 */
.L_x_32:
[----:B------:R-:W-:Y:S05]  /*0ea0*/  WARPSYNC.ALL ;  /* 0x0000000000007948 */ /* 0x000fea0003800000 */
[----:B------:R-:W-:Y:S04]  /*0eb0*/  BSSY B4, `(.L_x_37) ;  /* 0x000000e000047945 */ /* 0x000fe80003800000 */
[----:B------:R-:W-:Y:S05]  /*0ec0*/  @P2 BRA `(.L_x_38) ;  /* 0x0000000000302947 */ /* 0x000fea0003800000 */
[----:B------:R-:W5:Y:S01]  /*0ed0*/  LDS R3, [UR8+0x34] ;  /* 0x00003408ff037984 */ /* 0x000f620008000800 */
[----:B-1----:R-:W1:Y:S03]  /*0ee0*/  LDC.64 R4, c[0x0][0x248] ;  /* 0x00009200ff047b82 */ /* 0x002e660000000a00 */
[----:B---34-:R-:W3:Y:S01]  /*0ef0*/  LDS R2, [UR8+0x1c] ;  /* 0x00001c08ff027984 */ /* 0x018ee20008000800 */
[C---:B-1----:R-:W-:Y:S01]  /*0f00*/  SHF.L.U64.HI R5, R4.reuse, 0x1, R5 ;  /* 0x0000000104057819 */ /* 0x042fe20000010205 */
[----:B------:R-:W-:-:S03]  /*0f10*/  IMAD.SHL.U32 R4, R4, 0x2, RZ ;  /* 0x0000000204047824 */ /* 0x000fc600078e00ff */
[--C-:B------:R-:W-:Y:S02]  /*0f20*/  SHF.R.U32.HI R7, RZ, 0x4, R5.reuse ;  /* 0x00000004ff077819 */ /* 0x100fe40000011605 */
[----:B------:R-:W-:-:S05]  /*0f30*/  SHF.R.U64 R4, R4, 0x4, R5 ;  /* 0x0000000404047819 */ /* 0x000fca0000001205 */
[----:B------:R1:W-:Y:S01]  /*0f40*/  STS [UR8+0xc], R4 ;  /* 0x00000c04ff007988 */ /* 0x0003e20008000808 */
[----:B-----5:R-:W-:Y:S02]  /*0f50*/  LOP3.LUT R3, R3, 0x7, RZ, 0xb8, !PT ;  /* 0x0000000703037812 */ /* 0x020fe400078eb8ff */
[----:B---3--:R-:W-:-:S03]  /*0f60*/  LOP3.LUT R2, R2, 0xf, R7, 0xb8, !PT ;  /* 0x0000000f02027812 */ /* 0x008fc600078eb807 */
[----:B------:R1:W-:Y:S04]  /*0f70*/  STS [UR8+0x34], R3 ;  /* 0x00003403ff007988 */ /* 0x0003e80008000808 */
[----:B------:R1:W-:Y:S02]  /*0f80*/  STS [UR8+0x1c], R2 ;  /* 0x00001c02ff007988 */ /* 0x0003e40008000808 */
.L_x_38:
[----:B------:R-:W-:Y:S05]  /*0f90*/  BSYNC B4 ;  /* 0x0000000000047941 */ /* 0x000fea0003800000 */
.L_x_37:
[----:B------:R-:W-:Y:S04]  /*0fa0*/  BSSY B4, `(.L_x_39) ;  /* 0x000001a000047945 */ /* 0x000fe80003800000 */
[----:B------:R-:W-:Y:S04]  /*0fb0*/  BSSY B5, `(.L_x_40) ;  /* 0x0000015000057945 */ /* 0x000fe80003800000 */
        /* <DEDUP_REMOVED lines=9> */
.L_x_41:
[----:B------:R-:W-:Y:S05]  /*1050*/  @P2 BRA `(.L_x_43) ;  /* 0x0000000000282947 */ /* 0x000fea0003800000 */
[----:B-1-34-:R-:W1:Y:S02]  /*1060*/  LDS R2, [UR8+0x8] ;  /* 0x00000808ff027984 */ /* 0x01ae640008000800 */
[----:B-1----:R-:W-:-:S05]  /*1070*/  LOP3.LUT R2, R2, 0x1800, RZ, 0xb8, !PT ;  /* 0x0000180002027812 */ /* 0x002fca00078eb8ff */
[----:B------:R3:W-:Y:S02]  /*1080*/  STS [UR8+0x8], R2 ;  /* 0x00000802ff007988 */ /* 0x0007e40008000808 */
.L_x_42:
[----:B------:R-:W-:Y:S05]  /*1090*/  @P2 BREAK B5 ;  /* 0x0000000000052942 */ /* 0x000fea0003800000 */
[----:B------:R-:W-:Y:S05]  /*10a0*/  @P2 BRA `(.L_x_44) ;  /* 0x0000000000242947 */ /* 0x000fea0003800000 */
[----:B-1-3--:R-:W1:Y:S01]  /*10b0*/  LDS R2, [UR8+0x8] ;  /* 0x00000808ff027984 */ /* 0x00ae620008000800 */
[----:B------:R-:W-:-:S05]  /*10c0*/  IMAD.MOV.U32 R3, RZ, RZ, 0x6000 ;  /* 0x00006000ff037424 */ /* 0x000fca00078e00ff */
[----:B-1----:R-:W-:-:S04]  /*10d0*/  LOP3.LUT R2, R2, 0x6000, R3, 0xd8, !PT ;  /* 0x0000600002027812 */ /* 0x002fc800078ed803 */
[----:B------:R-:W-:-:S05]  /*10e0*/  LOP3.LUT R2, R2, 0x400000, RZ, 0xb8, !PT ;  /* 0x0040000002027812 */ /* 0x000fca00078eb8ff */
[----:B------:R1:W-:Y:S02]  /*10f0*/  STS [UR8+0x8], R2 ;  /* 0x00000802ff007988 */ /* 0x0003e40008000808 */
.L_x_43:
[----:B------:R-:W-:Y:S05]  /*1100*/  BSYNC B5 ;  /* 0x0000000000057941 */ /* 0x000fea0003800000 */
.L_x_40:
[----:B-1-34-:R-:W1:Y:S02]  /*1110*/  @!P2 LDS R2, [UR8+0x8] ;  /* 0x00000808ff02a984 */ /* 0x01ae640008000800 */
[----:B-1----:R-:W-:-:S05]  /*1120*/  @!P2 LOP3.LUT R2, R2, 0x8000, RZ, 0xb8, !PT ;  /* 0x000080000202a812 */ /* 0x002fca00078eb8ff */
[----:B------:R4:W-:Y:S02]  /*1130*/  @!P2 STS [UR8+0x8], R2 ;  /* 0x00000802ff00a988 */ /* 0x0009e40008000808 */
.L_x_44:
[----:B------:R-:W-:Y:S05]  /*1140*/  BSYNC B4 ;  /* 0x0000000000047941 */ /* 0x000fea0003800000 */
.L_x_39:
[----:B------:R-:W-:Y:S05]  /*1150*/  WARPSYNC.ALL ;  /* 0x0000000000007948 */ /* 0x000fea0003800000 */
[----:B------:R-:W-:-:S04]  /*1160*/  UIADD3 UR4, UR4, 0x100, URZ ;  /* 0x0000010004047890 */ /* 0x000fc8000fffe03f */
[----:B------:R-:W-:-:S04]  /*1170*/  UIADD3 UR20, UP0, UR4, UR20, URZ ;  /* 0x0000001404147290 */ /* 0x000fc8000ff1e03f */
[----:B------:R-:W-:Y:S01]  /*1180*/  ULEA.HI.X.SX32 UR21, UR4, UR21, 0x1, UP0 ;  /* 0x0000001504157291 */ /* 0x000fe200080f0e3f */
[----:B------:R-:W-:Y:S11]  /*1190*/  @P0 BRA `(.L_x_45) ;  /* 0x0000000000280947 */ /* 0x000ff60003800000 */
[----:B-1-34-:R-:W1:Y:S01]  /*11a0*/  S2R R2, SR_LANEID ;  /* 0x0000000000027919 */ /* 0x01ae620000000000 */
[----:B------:R-:W-:Y:S05]  /*11b0*/  WARPSYNC.ALL ;  /* 0x0000000000007948 */ /* 0x000fea0003800000 */
[----:B-1----:R-:W-:-:S05]  /*11c0*/  IMAD.SHL.U32 R4, R2, 0x4, RZ ;  /* 0x0000000402047824 */ /* 0x002fca00078e00ff */
[----:B------:R-:W1:Y:S01]  /*11d0*/  LDS R5, [R4+UR8] ;  /* 0x0000000804057984 */ /* 0x000e620008000800 */
[----:B------:R-:W-:-:S05]  /*11e0*/  IADD3 R2, P1, R4, UR20, RZ ;  /* 0x0000001404027c10 */ /* 0x000fca000ff3e0ff */
[----:B------:R-:W-:-:S05]  /*11f0*/  IMAD.X R3, RZ, RZ, UR21, P1 ;  /* 0x00000015ff037e24 */ /* 0x000fca00088e06ff */
[----:B-1----:R1:W3:Y:S01]  /*1200*/  ATOMG.E.EXCH.STRONG.GPU PT, RZ, [R2], R5 ;  /* 0x0000000502ff73a8 */ /* 0x0022e200041ee100 */
[----:B------:R-:W-:-:S04]  /*1210*/  DEPBAR {5,4,3,2,1,0} ;  /* 0x0000003f0000791a */ /* 0x000fc80000000000 */
[----:B------:R1:W-:Y:S01]  /*1220*/  UTMACCTL.IV [UR20] ;  /* 0x00000000140079b9 */ /* 0x0003e20008000000 */
[----:B------:R-:W-:Y:S01]  /*1230*/  NOP ;  /* 0x0000000000007918 */ /* 0x000fe20000000000 */
.L_x_45:
[----:B------:R-:W-:Y:S05]  /*1240*/  @P0 BRA `(.L_x_46) ;  /* 0x00000000000c0947 */ /* 0x000fea0003800000 */
[----:B------:R0:W-:Y:S01]  /*1250*/  UTMACMDFLUSH ;  /* 0x00000000000079b7 */ /* 0x0001e20000000000 */
[----:B------:R-:W-:Y:S05]  /*1260*/  @P0 BRA `(.L_x_46) ;  /* 0x0000000000040947 */ /* 0x000fea0003800000 */
[----:B------:R-:W-:-:S04]  /*1270*/  DEPBAR.LE SB0, 0x0 ;  /* 0x000080000000791a */ /* 0x000fc80000000000 */
.L_x_46:
[----:B------:R-:W-:Y:S05]  /*1280*/  WARPSYNC.ALL ;  /* 0x0000000000007948 */ /* 0x000fea0003800000 */
[----:B---3--:R-:W-:Y:S01]  /*1290*/  BAR.SYNC.DEFER_BLOCKING 0x0 ;  /* 0x0000000000007b1d */ /* 0x008fe20000010000 */
[----:B------:R-:W-:Y:S01]  /*12a0*/  ISETP.GT.AND P0, PT, R14, RZ, PT ;  /* 0x000000ff0e00720c */ /* 0x000fe20003f04270 */
[----:B------:R-:W-:Y:S02]  /*12b0*/  USHF.L.U32 UR27, UR9, 0x7, URZ ;  /* 0x00000007091b7899 */ /* 0x000fe4000800063f */
[----:B------:R-:W-:Y:S02]  /*12c0*/  USHF.L.U32 UR11, UR7, 0x8, URZ ;  /* 0x00000008070b7899 */ /* 0x000fe4000800063f */
[----:B------:R-:W-:Y:S01]  /*12d0*/  VOTEU.ALL UP0, P2 ;  /* 0x00000000003f7886 */ /* 0x000fe20001000000 */
[----:B------:R-:W-:-:S04]  /*12e0*/  UMOV UR4, 0x1 ;  /* 0x0000000100047882 */ /* 0x000fc80000000000 */
[----:B------:R-:W-:-:S04]  /*12f0*/  @!UP0 UIADD3 UR4, -UR4, 0x100000, URZ ;  /* 0x0010000004048890 */ /* 0x000fc8000fffe13f */
[----:B------:R-:W-:Y:S02]  /*1300*/  @!UP0 USHF.L.U32 UR5, UR4, 0xb, URZ ;  /* 0x0000000b04058899 */ /* 0x000fe4000800063f */
[----:B------:R-:W-:Y:S01]  /*1310*/  @!UP0 USHF.L.U32 UR4, UR4, 0x1, URZ ;  /* 0x0000000104048899 */ /* 0x000fe2000800063f */
[----:B------:R-:W-:Y:S01]  /*1320*/  VOTEU.ALL UP0, P2 ;  /* 0x00000000003f7886 */ /* 0x000fe20001000000 */
[----:B------:R-:W3:Y:S10]  /*1330*/  FENCE.VIEW.ASYNC.S ;  /* 0x00000000000073c6 */ /* 0x000ef40000000000 */
[----:B---3--:R3:W1:Y:S01]  /*1340*/  @!UP0 SYNCS.EXCH.64 URZ, [UR8+0x6000], UR4 ;  /* 0x00600004083f85b2 */ /* 0x0086620008000100 */
[----:B------:R-:W-:Y:S05]  /*1350*/  @P0 BRA `(.L_x_47) ;  /* 0x0000000400080947 */ /* 0x000fea0003800000 */
[----:B-1--4-:R-:W-:Y:S02]  /*1360*/  SHF.R.U32.HI R2, RZ, 0x5, R0 ;  /* 0x00000005ff027819 */ /* 0x012fe40000011600 */
[----:B------:R-:W-:Y:S02]  /*1370*/  CS2R R88, SRZ ;  /* 0x0000000000587805 */ /* 0x000fe4000001ff00 */
[----:B------:R-:W-:Y:S02]  /*1380*/  CS2R R90, SRZ ;  /* 0x00000000005a7805 */ /* 0x000fe4000001ff00 */
[----:B------:R-:W-:Y:S02]  /*1390*/  CS2R R92, SRZ ;  /* 0x00000000005c7805 */ /* 0x000fe4000001ff00 */
[----:B------:R-:W-:Y:S02]  /*13a0*/  CS2R R94, SRZ ;  /* 0x00000000005e7805 */ /* 0x000fe4000001ff00 */
[----:B------:R-:W-:-:S02]  /*13b0*/  CS2R R96, SRZ ;  /* 0x0000000000607805 */ /* 0x000fc4000001ff00 */
[----:B------:R-:W-:Y:S02]  /*13c0*/  CS2R R98, SRZ ;  /* 0x0000000000627805 */ /* 0x000fe4000001ff00 */
        /* <DEDUP_REMOVED lines=57> */
[----:B------:R-:W-:Y:S01]  /*1760*/  CS2R R86, SRZ ;  /* 0x0000000000567805 */ /* 0x000fe2000001ff00 */
[----:B------:R-:W-:Y:S06]  /*1770*/  BRA `(.L_x_48) ;  /* 0x0000000800187947 */ /* 0x000fec0003800000 */
.L_x_47:
[----:B---3--:R-:W-:Y:S01]  /*1780*/  UIADD3 UR4, UR8, 0x4000, URZ ;  /* 0x0000400008047890 */ /* 0x008fe2000fffe03f */
[----:B-1--4-:R-:W-:Y:S02]  /*1790*/  SHF.R.U32.HI R2, RZ, 0x5, R0 ;  /* 0x00000005ff027819 */ /* 0x012fe40000011600 */
[----:B------:R-:W-:Y:S02]  /*17a0*/  CS2R R88, SRZ ;  /* 0x0000000000587805 */ /* 0x000fe4000001ff00 */
[----:B------:R-:W-:Y:S01]  /*17b0*/  CS2R R90, SRZ ;  /* 0x00000000005a7805 */ /* 0x000fe2000001ff00 */
[----:B------:R-:W-:Y:S01]  /*17c0*/  USHF.R.U32.HI UR4, URZ, 0x4, UR4 ;  /* 0x000000043f047899 */ /* 0x000fe20008011604 */
[----:B------:R-:W-:Y:S02]  /*17d0*/  CS2R R92, SRZ ;  /* 0x00000000005c7805 */ /* 0x000fe4000001ff00 */
[----:B------:R-:W-:Y:S02]  /*17e0*/  CS2R R94, SRZ ;  /* 0x00000000005e7805 */ /* 0x000fe4000001ff00 */
[----:B------:R-:W-:Y:S01]  /*17f0*/  CS2R R96, SRZ ;  /* 0x0000000000607805 */ /* 0x000fe2000001ff00 */
[----:B------:R-:W-:Y:S01]  /*1800*/  USGXT.U32 UR4, UR4, 0xe ;  /* 0x0000000e0404789a */ /* 0x000fe20008000000 */
        /* <DEDUP_REMOVED lines=58> */
[----:B------:R-:W-:Y:S01]  /*1bb0*/  CS2R R86, SRZ ;  /* 0x0000000000567805 */ /* 0x000fe2000001ff00 */
[----:B------:R-:W-:Y:S01]  /*1bc0*/  UMOV UR6, 0xfffffffe ;  /* 0xfffffffe00067882 */ /* 0x000fe20000000000 */
[----:B------:R-:W-:Y:S01]  /*1bd0*/  UMOV UR7, 0x7fffffdf ;  /* 0x7fffffdf00077882 */ /* 0x000fe20000000000 */
[----:B------:R-:W-:Y:S01]  /*1be0*/  UMOV UR5, URZ ;  /* 0x0000003f00057c82 */ /* 0x000fe20008000000 */
[----:B------:R-:W-:Y:S01]  /*1bf0*/  UMOV UR10, URZ ;  /* 0x0000003f000a7c82 */ /* 0x000fe20008000000 */
[----:B------:R-:W-:-:S02]  /*1c00*/  UIADD3.64 UR6, UR4, -UR6, URZ ;  /* 0x8000000604067297 */ /* 0x000fc4000fffe03f */
[----:B------:R-:W-:Y:S01]  /*1c10*/  UMOV UR14, UR4 ;  /* 0x00000004000e7c82 */ /* 0x000fe20008000000 */
[----:B------:R-:W-:-:S09]  /*1c20*/  UMOV UR15, 0x80000020 ;  /* 0x80000020000f7882 */ /* 0x000fd20000000000 */
.L_x_50:
[----:B------:R-:W-:Y:S01]  /*1c30*/  BAR.SYNC.DEFER_BLOCKING 0x0 ;  /* 0x0000000000007b1d */ /* 0x000fe20000010000 */
[----:B------:R-:W-:Y:S01]  /*1c40*/  @!P2 IMAD.MOV.U32 R3, RZ, RZ, 0x6000 ;  /* 0x00006000ff03a424 */ /* 0x000fe200078e00ff */
[----:B------:R-:W-:Y:S02]  /*1c50*/  ELECT P1, URZ, PT ;  /* 0x00000000003f782f */ /* 0x000fe40003820000 */
[----:B------:R-:W-:Y:S02]  /*1c60*/  ELECT P0, URZ, PT ;  /* 0x00000000003f782f */ /* 0x000fe40003800000 */
[C---:B------:R-:W-:Y:S01]  /*1c70*/  ISETP.LT.U32.AND P1, PT, R6.reuse, 0x20, P1 ;  /* 0x000000200600780c */ /* 0x040fe20000f21070 */
[----:B------:R-:W-:Y:S01]  /*1c80*/  UMOV UR26, UR10 ;  /* 0x0000000a001a7c82 */ /* 0x000fe20008000000 */
[----:B------:R-:W-:-:S11]  /*1c90*/  ISETP.LT.U32.AND P0, PT, R6, 0x20, P0 ;  /* 0x000000200600780c */ /* 0x000fd60000701070 */
[----:B------:R-:W-:Y:S01]  /*1ca0*/  VOTEU.ANY UP0, P1 ;  /* 0x00000000003f7886 */ /* 0x000fe20000800100 */
[----:B------:R-:W-:Y:S01]  /*1cb0*/  VOTEU.ANY UP2, P1 ;  /* 0x00000000003f7886 */ /* 0x000fe20000840100 */
[----:B------:R-:W-:Y:S01]  /*1cc0*/  VOTEU.ANY UP1, P0 ;  /* 0x00000000003f7886 */ /* 0x000fe20000020100 */
[----:B------:R-:W-:Y:S01]  /*1cd0*/  VOTEU.ANY UP3, P0 ;  /* 0x00000000003f7886 */ /* 0x000fe20000060100 */
[----:B------:R1:W-:Y:S01]  /*1ce0*/  @!P2 SYNCS.ARRIVE.TRANS64 RZ, [UR8+0x6000], R3 ;  /* 0x00600003ffffa9a7 */ /* 0x0003e20008000008 */
[----:B------:R3:W-:Y:S06]  /*1cf0*/  MEMBAR.ALL.CTA ;  /* 0x0000000000007992 */ /* 0x0007ec0000008000 */
[----:B---3--:R-:W3:Y:S01]  /*1d00*/  FENCE.VIEW.ASYNC.S ;  /* 0x00000000000073c6 */ /* 0x008ee20000000000 */
[----:B------:R-:W-:Y:S01]  /*1d10*/  @UP0 UIADD3 UR9, UR8, 0x6000, URZ ;  /* 0x0000600008090890 */ /* 0x000fe2000fffe03f */
[----:B------:R-:W-:Y:S01]  /*1d20*/  @UP0 UMOV UR4, UR16 ;  /* 0x0000001000040c82 */ /* 0x000fe20008000000 */
[----:B------:R-:W-:Y:S01]  /*1d30*/  @UP0 UMOV UR5, UR17 ;  /* 0x0000001100050c82 */ /* 0x000fe20008000000 */
[----:B------:R-:W-:-:S02]  /*1d40*/  @UP1 UIADD3 UR24, UR8, 0x4000, URZ ;  /* 0x0000400008181890 */ /* 0x000fc4000fffe03f */
[----:B------:R-:W-:Y:S01]  /*1d50*/  @UP1 UIADD3 UR25, UR8, 0x6000, URZ ;  /* 0x0000600008191890 */ /* 0x000fe2000fffe03f */
[----:B-1----:R-:W-:Y:S01]  /*1d60*/  SHF.L.U32 R3, R13, 0x1f, RZ ;  /* 0x0000001f0d037819 */ /* 0x002fe200000006ff */
[----:B------:R-:W-:Y:S01]  /*1d70*/  @UP1 UMOV UR12, UR18 ;  /* 0x00000012000c1c82 */ /* 0x000fe20008000000 */
[----:B------:R-:W-:Y:S01]  /*1d80*/  @UP1 UMOV UR13, UR19 ;  /* 0x00000013000d1c82 */ /* 0x000fe20008000000 */
[----:B---3--:R-:W-:Y:S06]  /*1d90*/  BAR.SYNC.DEFER_BLOCKING 0x0 ;  /* 0x0000000000007b1d */ /* 0x008fec0000010000 */
[----:B------:R1:W-:Y:S02]  /*1da0*/  @UP2 UTMALDG.2D [UR8], [UR4] ;  /* 0x00000008040025b4 */ /* 0x0003e40008008000 */
[----:B------:R-:W-:Y:S06]  /*1db0*/  BAR.SYNC.DEFER_BLOCKING 0x0 ;  /* 0x0000000000007b1d */ /* 0x000fec0000010000 */
[----:B------:R1:W-:Y:S02]  /*1dc0*/  @UP3 UTMALDG.2D [UR24], [UR12] ;  /* 0x000000180c0035b4 */ /* 0x0003e40008008000 */
[----:B------:R-:W-:Y:S06]  /*1dd0*/  BAR.SYNC.DEFER_BLOCKING 0x0 ;  /* 0x0000000000007b1d */ /* 0x000fec0000010000 */
[----:B------:R-:W3:Y:S02]  /*1de0*/  SYNCS.PHASECHK.TRANS64.TRYWAIT P0, [UR8+0x6000], R3 ;  /* 0x00600003ff0075a7 */ /* 0x000ee40008000148 */
[----:B-1-3--:R-:W-:Y:S05]  /*1df0*/  @!P0 BRA `(.L_x_49) ;  /* 0x0000000800488947 */ /* 0x00afea0003800000 */
.L_x_51:
[----:B------:R-:W1:Y:S01]  /*1e00*/  SHFL.IDX PT, R3, R2, RZ, 0x1f ;  /* 0x00001fff02037589 */ /* 0x000e6200000e0000 */
[----:B------:R-:W-:Y:S01]  /*1e10*/  WARPGROUP.ARRIVE ;  /* 0x00000000000079c5 */ /* 0x000fe20000000000 */
[----:B------:R-:W-:Y:S01]  /*1e20*/  UMOV UR13, 0x80000020 ;  /* 0x80000020000d7882 */ /* 0x000fe20000000000 */
[----:B------:R-:W-:Y:S01]  /*1e30*/  UIADD3 UR10, UR10, 0x20, URZ ;  /* 0x000000200a0a7890 */ /* 0x000fe2000fffe03f */
[----:B------:R-:W-:Y:S02]  /*1e40*/  LOP3.LUT R13, R13, 0x1, RZ, 0x3c, !PT ;  /* 0x000000010d0d7812 */ /* 0x000fe400078e3cff */
[----:B-1----:R-:W-:Y:S02]  /*1e50*/  R2UR UR4, R3 ;  /* 0x00000000030472ca */ /* 0x002fe400000e0000 */
[----:B------:R-:W1:Y:S11]  /*1e60*/  LDC R3, c[0x0][0x230] ;  /* 0x00008c00ff037b82 */ /* 0x000e760000000800 */
[----:B------:R-:W-:-:S04]  /*1e70*/  USHF.L.U32 UR4, UR4, 0x6, URZ ;  /* 0x0000000604047899 */ /* 0x000fc8000800063f */
[----:B------:R-:W-:-:S04]  /*1e80*/  ULOP3.LUT UR4, UR4, 0x100, URZ, 0xc0, !UPT ;  /* 0x0000010004047892 */ /* 0x000fc8000f8ec03f */
[----:B------:R-:W-:-:S04]  /*1e90*/  ULEA.HI UR4, UR8, UR4, URZ, 0x1c ;  /* 0x0000000408047291 */ /* 0x000fc8000f8fe03f */
[----:B------:R-:W-:Y:S01]  /*1ea0*/  ULOP3.LUT UR12, UR4, 0x3fff, URZ, 0xc0, !UPT ;  /* 0x00003fff040c7892 */ /* 0x000fe2000f8ec03f */
[----:B-1----:R-:W-:Y:S02]  /*1eb0*/  ISETP.LE.AND P0, PT, R3, UR10, PT ;  /* 0x0000000a03007c0c */ /* 0x002fe4000bf03270 */
[----:B------:R-:W-:-:S06]  /*1ec0*/  UMOV UR4, URZ ;  /* 0x0000003f00047c82 */ /* 0x000fcc0008000000 */
[----:B------:R-:W-:Y:S01]  /*1ed0*/  HGMMA.64x128x16.F32.BF16 R88, gdesc[UR12], R88, gsb0 ;  /* 0x01e000000c5879f0 */ /* 0x000fe20008001858 */
[----:B------:R-:W-:-:S04]  /*1ee0*/  UIADD3 UR12, UP0, UR12, 0x2, URZ ;  /* 0x000000020c0c7890 */ /* 0x000fc8000ff1e03f */
[----:B------:R-:W-:-:S03]  /*1ef0*/  UIADD3.X UR5, UR4, -0x7fffffe0, URZ, UP0, !UPT ;  /* 0x8000002004057890 */ /* 0x000fc600087fe43f */
[----:B------:R-:W-:Y:S02]  /*1f00*/  UMOV UR4, UR12 ;  /* 0x0000000c00047c82 */ /* 0x000fe40008000000 */
[----:B------:R-:W-:Y:S01]  /*1f10*/  UIADD3.64 UR12, UR4, 0x1fe, URZ ;  /* 0x000001fe040c7897 */ /* 0x000fe2000fffe03f */
[----:B------:R-:W-:Y:S02]  /*1f20*/  WARPGROUP.DEPBAR.LE gsb0, 0x0 ;  /* 0x00008000000079c5 */ /* 0x000fe40000010000 */
[----:B------:R-:W-:-:S06]  /*1f30*/  WARPGROUP.ARRIVE ;  /* 0x00000000000079c5 */ /* 0x000fcc0000000000 */
[----:B------:R-:W-:Y:S01]  /*1f40*/  HGMMA.64x128x16.F32.BF16 R88, gdesc[UR4], R88, gsb0 ;  /* 0x01e00000045879f0 */ /* 0x000fe20008001858 */
[----:B------:R-:W-:Y:S02]  /*1f50*/  UIADD3.64 UR4, UR4, 0x200, URZ ;  /* 0x0000020004047897 */ /* 0x000fe4000fffe03f */
[----:B------:R-:W-:Y:S02]  /*1f60*/  WARPGROUP.DEPBAR.LE gsb0, 0x0 ;  /* 0x00008000000079c5 */ /* 0x000fe40000010000 */
[----:B------:R-:W-:-:S07]  /*1f70*/  WARPGROUP.ARRIVE ;  /* 0x00000000000079c5 */ /* 0x000fce0000000000 */
[----:B------:R-:W-:Y:S03]  /*1f80*/  HGMMA.64x128x16.F32.BF16 R24, gdesc[UR12], R24, gsb0 ;  /* 0x01e000000c1879f0 */ /* 0x000fe60008001818 */
[----:B------:R-:W-:Y:S02]  /*1f90*/  WARPGROUP.DEPBAR.LE gsb0, 0x0 ;  /* 0x00008000000079c5 */ /* 0x000fe40000010000 */
[----:B------:R-:W-:-:S07]  /*1fa0*/  WARPGROUP.ARRIVE ;  /* 0x00000000000079c5 */ /* 0x000fce0000000000 */
[----:B------:R-:W-:Y:S03]  /*1fb0*/  HGMMA.64x128x16.F32.BF16 R24, gdesc[UR4], R24, gsb0 ;  /* 0x01e00000041879f0 */ /* 0x000fe60008001818 */
[----:B------:R-:W-:Y:S02]  /*1fc0*/  WARPGROUP.DEPBAR.LE gsb0, 0x0 ;  /* 0x00008000000079c5 */ /* 0x000fe40000010000 */
[----:B------:R-:W-:Y:S05]  /*1fd0*/  @!P0 BRA `(.L_x_50) ;  /* 0xfffffffc00148947 */ /* 0x000fea000383ffff */
.L_x_48:
[----:B------:R-:W-:Y:S01]  /*1fe0*/  BAR.SYNC.DEFER_BLOCKING 0x0 ;  /* 0x0000000000007b1d */ /* 0x000fe20000010000 */
[----:B------:R-:W-:Y:S01]  /*1ff0*/  IMAD.SHL.U32 R3, R0, 0x80, RZ ;  /* 0x0000008000037824 */ /* 0x000fe200078e00ff */
[----:B------:R-:W-:Y:S01]  /*2000*/  LOP3.LUT R2, R2, 0x1, RZ, 0xc0, !PT ;  /* 0x0000000102027812 */ /* 0x000fe200078ec0ff */
[----:B------:R-:W-:Y:S01]  /*2010*/  IMAD.SHL.U32 R4, R0, 0x10, RZ ;  /* 0x0000001000047824 */ /* 0x000fe200078e00ff */
[----:B------:R-:W-:Y:S02]  /*2020*/  F2FP.BF16.F32.PACK_AB R88, R89, R88 ;  /* 0x000000585958723e */ /* 0x000fe400000010ff */
[----:B------:R-:W-:Y:S02]  /*2030*/  ELECT P0, URZ, PT ;  /* 0x00000000003f782f */ /* 0x000fe40003800000 */
[----:B------:R-:W-:Y:S01]  /*2040*/  LOP3.LUT R3, R3, 0x780, RZ, 0xc0, !PT ;  /* 0x0000078003037812 */ /* 0x000fe200078ec0ff */
[----:B------:R-:W-:Y:S01]  /*2050*/  UMOV UR14, UR11 ;  /* 0x0000000b000e7c82 */ /* 0x000fe20008000000 */
[----:B------:R-:W-:-:S02]  /*2060*/  F2FP.BF16.F32.PACK_AB R89, R91, R90 ;  /* 0x0000005a5b59723e */ /* 0x000fc400000010ff */
[----:B------:R-:W-:Y:S02]  /*2070*/  LOP3.LUT R3, R3, 0x70, R4, 0xf8, !PT ;  /* 0x0000007003037812 */ /* 0x000fe400078ef804 */
[----:B------:R-:W-:Y:S02]  /*2080*/  F2FP.BF16.F32.PACK_AB R120, R121, R120 ;  /* 0x000000787978723e */ /* 0x000fe400000010ff */
[----:B------:R-:W-:Y:S01]  /*2090*/  LOP3.LUT R3, R3, 0x10, R0, 0x78, !PT ;  /* 0x0000001003037812 */ /* 0x000fe200078e7800 */
[----:B------:R-:W-:Y:S01]  /*20a0*/  IMAD.SHL.U32 R0, R0, 0x40, RZ ;  /* 0x0000004000007824 */ /* 0x000fe200078e00ff */
[----:B------:R-:W-:Y:S02]  /*20b0*/  R2UR UR12, R2 ;  /* 0x00000000020c72ca */ /* 0x000fe400000e0000 */
[----:B------:R-:W-:Y:S02]  /*20c0*/  F2FP.BF16.F32.PACK_AB R90, R93, R92 ;  /* 0x0000005c5d5a723e */ /* 0x000fe400000010ff */
[----:B------:R-:W-:-:S02]  /*20d0*/  LOP3.LUT R0, R3, 0x3800, R0, 0xf8, !PT ;  /* 0x0000380003007812 */ /* 0x000fc400078ef800 */
[----:B------:R-:W-:Y:S01]  /*20e0*/  F2FP.BF16.F32.PACK_AB R91, R95, R94 ;  /* 0x0000005e5f5b723e */ /* 0x000fe200000010ff */
[----:B------:R-:W1:Y:S01]  /*20f0*/  @!P2 SYNCS.CCTL.IV [UR8+0x6000] ;  /* 0x00600000ff00a9b1 */ /* 0x000e620008000008 */
[C---:B------:R-:W-:Y:S01]  /*2100*/  LOP3.LUT R3, R0.reuse, 0x20, RZ, 0x3c, !PT ;  /* 0x0000002000037812 */ /* 0x040fe200078e3cff */
[----:B------:R-:W-:Y:S01]  /*2110*/  VIADD R2, R0, UR8 ;  /* 0x0000000800027c36 */ /* 0x000fe20008000000 */
[----:B-1----:R-:W-:Y:S01]  /*2120*/  BAR.SYNC.DEFER_BLOCKING 0x0 ;  /* 0x0000000000007b1d */ /* 0x002fe20000010000 */
[----:B------:R-:W-:Y:S02]  /*2130*/  F2FP.BF16.F32.PACK_AB R121, R123, R122 ;  /* 0x0000007a7b79723e */ /* 0x000fe400000010ff */
[----:B------:R-:W-:Y:S01]  /*2140*/  ULEA UR13, UR12, UR27, 0x6 ;  /* 0x0000001b0c0d7291 */ /* 0x000fe2000f8e303f */
[----:B------:R-:W-:Y:S01]  /*2150*/  F2FP.BF16.F32.PACK_AB R24, R25, R24 ;  /* 0x000000181918723e */ /* 0x000fe200000010ff */
[----:B------:R-:W-:Y:S01]  /*2160*/  VIADD R3, R3, UR8 ;  /* 0x0000000803037c36 */ /* 0x000fe20008000000 */
[----:B------:R-:W-:Y:S01]  /*2170*/  F2FP.BF16.F32.PACK_AB R122, R125, R124 ;  /* 0x0000007c7d7a723e */ /* 0x000fe200000010ff */
[----:B------:R-:W-:Y:S01]  /*2180*/  ULEA UR12, UR12, UR8, 0xf ;  /* 0x000000080c0c7291 */ /* 0x000fe2000f8e783f */
[----:B------:R-:W-:-:S02]  /*2190*/  F2FP.BF16.F32.PACK_AB R123, R127, R126 ;  /* 0x0000007e7f7b723e */ /* 0x000fc400000010ff */
[----:B------:R-:W-:Y:S02]  /*21a0*/  F2FP.BF16.F32.PACK_AB R25, R27, R26 ;  /* 0x0000001a1b19723e */ /* 0x000fe400000010ff */
[----:B------:R-:W-:Y:S02]  /*21b0*/  F2FP.BF16.F32.PACK_AB R56, R57, R56 ;  /* 0x000000383938723e */ /* 0x000fe400000010ff */
[----:B------:R-:W-:Y:S02]  /*21c0*/  F2FP.BF16.F32.PACK_AB R96, R97, R96 ;  /* 0x000000606160723e */ /* 0x000fe400000010ff */
[----:B------:R-:W-:Y:S02]  /*21d0*/  F2FP.BF16.F32.PACK_AB R26, R29, R28 ;  /* 0x0000001c1d1a723e */ /* 0x000fe400000010ff */
[----:B------:R-:W-:Y:S02]  /*21e0*/  F2FP.BF16.F32.PACK_AB R27, R31, R30 ;  /* 0x0000001e1f1b723e */ /* 0x000fe400000010ff */
[----:B------:R-:W-:-:S02]  /*21f0*/  F2FP.BF16.F32.PACK_AB R57, R59, R58 ;  /* 0x0000003a3b39723e */ /* 0x000fc400000010ff */
[----:B------:R-:W-:Y:S02]  /*2200*/  F2FP.BF16.F32.PACK_AB R97, R99, R98 ;  /* 0x000000626361723e */ /* 0x000fe400000010ff */
[----:B------:R-:W-:Y:S01]  /*2210*/  F2FP.BF16.F32.PACK_AB R128, R129, R128 ;  /* 0x000000808180723e */ /* 0x000fe200000010ff */
[----:B------:R-:W-:Y:S01]  /*2220*/  STSM.16.M88.4 [R2], R88 ;  /* 0x0000005802007844 */ /* 0x000fe20000000200 */
[----:B------:R-:W-:Y:S02]  /*2230*/  F2FP.BF16.F32.PACK_AB R58, R61, R60 ;  /* 0x0000003c3d3a723e */ /* 0x000fe400000010ff */
[----:B------:R-:W-:Y:S01]  /*2240*/  F2FP.BF16.F32.PACK_AB R59, R63, R62 ;  /* 0x0000003e3f3b723e */ /* 0x000fe200000010ff */
[----:B------:R-:W-:Y:S01]  /*2250*/  STSM.16.M88.4 [R2+0x8000], R120 ;  /* 0x0080007802007844 */ /* 0x000fe20000000200 */
[----:B------:R-:W-:Y:S02]  /*2260*/  LOP3.LUT R4, R0, 0x40, RZ, 0x3c, !PT ;  /* 0x0000004000047812 */ /* 0x000fe400078e3cff */
[----:B------:R-:W-:Y:S01]  /*2270*/  F2FP.BF16.F32.PACK_AB R98, R101, R100 ;  /* 0x000000646562723e */ /* 0x000fe200000010ff */
[----:B------:R-:W-:Y:S01]  /*2280*/  STSM.16.M88.4 [R2+0x4000], R24 ;  /* 0x0040001802007844 */ /* 0x000fe20000000200 */
[----:B------:R-:W-:Y:S01]  /*2290*/  F2FP.BF16.F32.PACK_AB R99, R103, R102 ;  /* 0x000000666763723e */ /* 0x000fe200000010ff */
[----:B------:R-:W-:Y:S01]  /*22a0*/  VIADD R4, R4, UR8 ;  /* 0x0000000804047c36 */ /* 0x000fe20008000000 */
[----:B------:R-:W-:Y:S01]  /*22b0*/  F2FP.BF16.F32.PACK_AB R129, R131, R130 ;  /* 0x000000828381723e */ /* 0x000fe200000010ff */
[----:B------:R-:W-:Y:S01]  /*22c0*/  STSM.16.M88.4 [R2+0xc000], R56 ;  /* 0x00c0003802007844 */ /* 0x000fe20000000200 */
[----:B------:R-:W-:-:S02]  /*22d0*/  F2FP.BF16.F32.PACK_AB R32, R33, R32 ;  /* 0x000000202120723e */ /* 0x000fc400000010ff */
[----:B------:R-:W-:Y:S01]  /*22e0*/  F2FP.BF16.F32.PACK_AB R130, R133, R132 ;  /* 0x000000848582723e */ /* 0x000fe200000010ff */
[----:B------:R-:W-:Y:S01]  /*22f0*/  STSM.16.M88.4 [R3], R96 ;  /* 0x0000006003007844 */ /* 0x000fe20000000200 */
[----:B------:R-:W-:Y:S02]  /*2300*/  F2FP.BF16.F32.PACK_AB R131, R135, R134 ;  /* 0x000000868783723e */ /* 0x000fe400000010ff */
[----:B------:R-:W-:Y:S02]  /*2310*/  F2FP.BF16.F32.PACK_AB R33, R35, R34 ;  /* 0x000000222321723e */ /* 0x000fe400000010ff */
[----:B------:R-:W-:Y:S01]  /*2320*/  F2FP.BF16.F32.PACK_AB R64, R65, R64 ;  /* 0x000000404140723e */ /* 0x000fe200000010ff */
[----:B------:R-:W-:Y:S01]  /*2330*/  STSM.16.M88.4 [R3+0x8000], R128 ;  /* 0x0080008003007844 */ /* 0x000fe20000000200 */
[----:B------:R-:W-:Y:S02]  /*2340*/  F2FP.BF16.F32.PACK_AB R104, R105, R104 ;  /* 0x000000686968723e */ /* 0x000fe400000010ff */
[----:B------:R-:W-:-:S02]  /*2350*/  F2FP.BF16.F32.PACK_AB R34, R37, R36 ;  /* 0x000000242522723e */ /* 0x000fc400000010ff */
[----:B------:R-:W-:Y:S02]  /*2360*/  F2FP.BF16.F32.PACK_AB R35, R39, R38 ;  /* 0x000000262723723e */ /* 0x000fe400000010ff */
[----:B------:R-:W-:Y:S02]  /*2370*/  F2FP.BF16.F32.PACK_AB R65, R67, R66 ;  /* 0x000000424341723e */ /* 0x000fe400000010ff */
[----:B------:R-:W-:Y:S01]  /*2380*/  F2FP.BF16.F32.PACK_AB R105, R107, R106 ;  /* 0x0000006a6b69723e */ /* 0x000fe200000010ff */
[----:B------:R-:W-:Y:S01]  /*2390*/  STSM.16.M88.4 [R3+0x4000], R32 ;  /* 0x0040002003007844 */ /* 0x000fe20000000200 */
[----:B------:R-:W-:Y:S02]  /*23a0*/  F2FP.BF16.F32.PACK_AB R136, R137, R136 ;  /* 0x000000888988723e */ /* 0x000fe400000010ff */
[----:B------:R-:W-:Y:S02]  /*23b0*/  F2FP.BF16.F32.PACK_AB R66, R69, R68 ;  /* 0x000000444542723e */ /* 0x000fe400000010ff */
[----:B------:R-:W-:-:S02]  /*23c0*/  F2FP.BF16.F32.PACK_AB R67, R71, R70 ;  /* 0x000000464743723e */ /* 0x000fc400000010ff */
[----:B------:R-:W-:Y:S02]  /*23d0*/  LOP3.LUT R0, R0, 0x60, RZ, 0x3c, !PT ;  /* 0x0000006000007812 */ /* 0x000fe400078e3cff */
[----:B------:R-:W-:Y:S01]  /*23e0*/  F2FP.BF16.F32.PACK_AB R106, R109, R108 ;  /* 0x0000006c6d6a723e */ /* 0x000fe200000010ff */
[----:B------:R-:W-:Y:S01]  /*23f0*/  STSM.16.M88.4 [R3+0xc000], R64 ;  /* 0x00c0004003007844 */ /* 0x000fe20000000200 */
[----:B------:R-:W-:Y:S01]  /*2400*/  F2FP.BF16.F32.PACK_AB R107, R111, R110 ;  /* 0x0000006e6f6b723e */ /* 0x000fe200000010ff */
[----:B------:R-:W-:Y:S01]  /*2410*/  VIADD R0, R0, UR8 ;  /* 0x0000000800007c36 */ /* 0x000fe20008000000 */
[----:B------:R-:W-:Y:S02]  /*2420*/  F2FP.BF16.F32.PACK_AB R137, R139, R138 ;  /* 0x0000008a8b89723e */ /* 0x000fe400000010ff */
[----:B------:R-:W-:Y:S01]  /*2430*/  F2FP.BF16.F32.PACK_AB R40, R41, R40 ;  /* 0x000000282928723e */ /* 0x000fe200000010ff */
[----:B------:R-:W-:Y:S01]  /*2440*/  STSM.16.M88.4 [R4], R104 ;  /* 0x0000006804007844 */ /* 0x000fe20000000200 */
        /* <DEDUP_REMOVED lines=8> */
[----:B------:R-:W-:Y:S02]  /*24d0*/  F2FP.BF16.F32.PACK_AB R73, R75, R74 ;  /* 0x0000004a4b49723e */ /* 0x000fe400000010ff */
[----:B------:R-:W-:Y:S01]  /*24e0*/  F2FP.BF16.F32.PACK_AB R113, R115, R114 ;  /* 0x000000727371723e */ /* 0x000fe200000010ff */
[----:B------:R-:W-:Y:S01]  /*24f0*/  STSM.16.M88.4 [R4+0x4000], R40 ;  /* 0x0040002804007844 */ /* 0x000fe20000000200 */
[----:B------:R-:W-:Y:S02]  /*2500*/  F2FP.BF16.F32.PACK_AB R144, R145, R144 ;  /* 0x000000909190723e */ /* 0x000fe400000010ff */
[----:B------:R-:W-:Y:S02]  /*2510*/  F2FP.BF16.F32.PACK_AB R74, R77, R76 ;  /* 0x0000004c4d4a723e */ /* 0x000fe400000010ff */
[----:B------:R-:W-:Y:S02]  /*2520*/  F2FP.BF16.F32.PACK_AB R75, R79, R78 ;  /* 0x0000004e4f4b723e */ /* 0x000fe400000010ff */
[----:B------:R-:W-:-:S02]  /*2530*/  F2FP.BF16.F32.PACK_AB R114, R117, R116 ;  /* 0x000000747572723e */ /* 0x000fc400000010ff */
[----:B------:R-:W-:Y:S01]  /*2540*/  F2FP.BF16.F32.PACK_AB R115, R119, R118 ;  /* 0x000000767773723e */ /* 0x000fe200000010ff */
[----:B------:R-:W-:Y:S01]  /*2550*/  STSM.16.M88.4 [R4+0xc000], R72 ;  /* 0x00c0004804007844 */ /* 0x000fe20000000200 */
[----:B------:R-:W-:Y:S02]  /*2560*/  F2FP.BF16.F32.PACK_AB R145, R147, R146 ;  /* 0x000000929391723e */ /* 0x000fe400000010ff */
[----:B------:R-:W-:Y:S01]  /*2570*/  F2FP.BF16.F32.PACK_AB R48, R49, R48 ;  /* 0x000000303130723e */ /* 0x000fe200000010ff */
[----:B------:R-:W-:Y:S01]  /*2580*/  STSM.16.M88.4 [R0], R112 ;  /* 0x0000007000007844 */ /* 0x000fe20000000200 */
[----:B------:R-:W-:Y:S02]  /*2590*/  F2FP.BF16.F32.PACK_AB R146, R149, R148 ;  /* 0x000000949592723e */ /* 0x000fe400000010ff */
[----:B------:R-:W-:Y:S02]  /*25a0*/  F2FP.BF16.F32.PACK_AB R147, R151, R150 ;  /* 0x000000969793723e */ /* 0x000fe400000010ff */
[----:B------:R-:W-:-:S02]  /*25b0*/  F2FP.BF16.F32.PACK_AB R49, R51, R50 ;  /* 0x000000323331723e */ /* 0x000fc400000010ff */
[----:B------:R-:W-:Y:S01]  /*25c0*/  F2FP.BF16.F32.PACK_AB R80, R81, R80 ;  /* 0x000000505150723e */ /* 0x000fe200000010ff */
[----:B------:R-:W-:Y:S01]  /*25d0*/  STSM.16.M88.4 [R0+0x8000], R144 ;  /* 0x0080009000007844 */ /* 0x000fe20000000200 */
[----:B------:R-:W-:Y:S02]  /*25e0*/  F2FP.BF16.F32.PACK_AB R50, R53, R52 ;  /* 0x000000343532723e */ /* 0x000fe400000010ff */
[----:B------:R-:W-:Y:S02]  /*25f0*/  F2FP.BF16.F32.PACK_AB R51, R55, R54 ;  /* 0x000000363733723e */ /* 0x000fe400000010ff */
[----:B------:R-:W-:Y:S02]  /*2600*/  F2FP.BF16.F32.PACK_AB R81, R83, R82 ;  /* 0x000000525351723e */ /* 0x000fe400000010ff */
[----:B------:R-:W-:Y:S01]  /*2610*/  F2FP.BF16.F32.PACK_AB R82, R85, R84 ;  /* 0x000000545552723e */ /* 0x000fe200000010ff */
[----:B------:R-:W-:Y:S01]  /*2620*/  STSM.16.M88.4 [R0+0x4000], R48 ;  /* 0x0040003000007844 */ /* 0x000fe20000000200 */
[----:B------:R-:W-:-:S02]  /*2630*/  F2FP.BF16.F32.PACK_AB R83, R87, R86 ;  /* 0x000000565753723e */ /* 0x000fc400000010ff */
[----:B------:R-:W-:-:S03]  /*2640*/  ISETP.LT.U32.AND P0, PT, R6, 0x40, P0 ;  /* 0x000000400600780c */ /* 0x000fc60000701070 */
[----:B------:R-:W-:Y:S01]  /*2650*/  STSM.16.M88.4 [R0+0xc000], R80 ;  /* 0x00c0005000007844 */ /* 0x000fe20000000200 */
[----:B------:R1:W-:Y:S06]  /*2660*/  MEMBAR.ALL.CTA ;  /* 0x0000000000007992 */ /* 0x0003ec0000008000 */
[----:B-1----:R-:W1:Y:S03]  /*2670*/  FENCE.VIEW.ASYNC.S ;  /* 0x00000000000073c6 */ /* 0x002e660000000000 */
[----:B-1----:R-:W-:Y:S01]  /*2680*/  VOTEU.ANY UP0, P0 ;  /* 0x00000000003f7886 */ /* 0x002fe20000000100 */
[----:B------:R-:W-:-:S04]  /*2690*/  VOTEU.ANY UP1, P0 ;  /* 0x00000000003f7886 */ /* 0x000fc80000020100 */
[----:B---3--:R-:W-:Y:S01]  /*26a0*/  @UP0 UMOV UR4, UR20 ;  /* 0x0000001400040c82 */ /* 0x008fe20008000000 */
[----:B------:R-:W-:Y:S01]  /*26b0*/  @UP0 UMOV UR5, UR21 ;  /* 0x0000001500050c82 */ /* 0x000fe20008000000 */
[----:B------:R-:W-:Y:S06]  /*26c0*/  BAR.SYNC.DEFER_BLOCKING 0x0 ;  /* 0x0000000000007b1d */ /* 0x000fec0000010000 */
[----:B------:R1:W-:Y:S01]  /*26d0*/  @UP1 UTMASTG.2D [UR12], [UR4] ;  /* 0x0000000c040013b5 */ /* 0x0003e20008008000 */
[----:B------:R0:W-:Y:S01]  /*26e0*/  UTMACMDFLUSH ;  /* 0x00000000000079b7 */ /* 0x0001e20000000000 */
[----:B------:R-:W-:-:S04]  /*26f0*/  DEPBAR.LE SB0, 0x0 ;  /* 0x000080000000791a */ /* 0x000fc80000000000 */
[----:B------:R-:W-:Y:S06]  /*2700*/  BAR.SYNC.DEFER_BLOCKING 0x0 ;  /* 0x0000000000007b1d */ /* 0x000fec0000010000 */
[----:B-1----:R-:W-:Y:S05]  /*2710*/  EXIT ;  /* 0x000000000000794d */ /* 0x002fea0003800000 */
.L_x_49:
[----:B------:R-:W1:Y:S02]  /*2720*/  SYNCS.PHASECHK.TRANS64.TRYWAIT P0, [UR8+0x6000], R3 ;  /* 0x00600003ff0075a7 */ /* 0x000e640008000148 */
[----:B-1----:R-:W-:Y:S05]  /*2730*/  @!P0 BRA `(.L_x_49) ;  /* 0xfffffffc00f88947 */ /* 0x002fea000383ffff */
[----:B------:R-:W-:Y:S05]  /*2740*/  BRA `(.L_x_51) ;  /* 0xfffffff400ac7947 */ /* 0x000fea000383ffff */
.L_x_52:
[----:B------:R-:W-:-:S00]  /*2750*/  BRA `(.L_x_52) ;  /* 0xfffffffc00fc7947 */ /* 0x000fc0000383ffff */
[----:B------:R-:W-:-:S00]  /*2760*/  NOP ;  /* 0x0000000000007918 */ /* 0x000fc00000000000 */
        /* <DEDUP_REMOVED lines=9> */
.L_x_53:


//--------------------- .nv.shared.gluon_wgmma    --------------------------
	.section	.nv.shared.gluon_wgmma,"aw",@nobits
	.sectionflags	@""
	.align	16
	.zero		1024


//--------------------- .nv.shared.reserved.0     --------------------------
	.section	.nv.shared.reserved.0,"aw",@nobits
	.weak		__nv_reservedSMEM_offset_0_alias
	.size		__nv_reservedSMEM_offset_0_alias, 0, 0
	.other		__nv_reservedSMEM_offset_0_alias,@"STO_CUDA_RESERVED_SHARED STV_DEFAULT"
__nv_reservedSMEM_offset_0_alias:
	.zero		0


//--------------------- .nv.constant0.gluon_wgmma --------------------------
	.section	.nv.constant0.gluon_wgmma,"a",@progbits
	.sectionflags	@""
	.align	4
.nv.constant0.gluon_wgmma:
	.zero		608


//--------------------- SYMBOLS --------------------------

	.type		.nv.reservedSmem.offset0,@object
	.size		.nv.reservedSmem.offset0,0x4
